	.headerflags	@"EF_CUDA_TEXMODE_UNIFIED EF_CUDA_64BIT_ADDRESS EF_CUDA_SM75 EF_CUDA_VIRTUAL_SM(EF_CUDA_SM75)"
	.elftype	@"ET_EXEC"


//--------------------- .nv.info                  --------------------------
	.section	.nv.info,"",@"SHT_CUDA_INFO"
	.align	4


	//----- nvinfo : EIATTR_REGCOUNT
	.align		4
        /*0000*/ 	.byte	0x04, 0x2f
        /*0002*/ 	.short	(.L_1 - .L_0)
	.align		4
.L_0:
        /*0004*/ 	.word	index@(subComputation)
        /*0008*/ 	.word	0x0000002f


	//----- nvinfo : EIATTR_MAX_STACK_SIZE
	.align		4
.L_1:
        /*000c*/ 	.byte	0x04, 0x23
        /*000e*/ 	.short	(.L_3 - .L_2)
	.align		4
.L_2:
        /*0010*/ 	.word	index@($subComputation$__cuda_sm3x_div_rn_noftz_f32_slowpath)
        /*0014*/ 	.word	0x00000000


	//----- nvinfo : EIATTR_MIN_STACK_SIZE
	.align		4
.L_3:
        /*0018*/ 	.byte	0x04, 0x12
        /*001a*/ 	.short	(.L_5 - .L_4)
	.align		4
.L_4:
        /*001c*/ 	.word	index@($subComputation$__cuda_sm3x_div_rn_noftz_f32_slowpath)
        /*0020*/ 	.word	0x00000000


	//----- nvinfo : EIATTR_FRAME_SIZE
	.align		4
.L_5:
        /*0024*/ 	.byte	0x04, 0x11
        /*0026*/ 	.short	(.L_7 - .L_6)
	.align		4
.L_6:
        /*0028*/ 	.word	index@($subComputation$__cuda_sm3x_div_rn_noftz_f32_slowpath)
        /*002c*/ 	.word	0x00000000


	//----- nvinfo : EIATTR_MAX_STACK_SIZE
	.align		4
.L_7:
        /*0030*/ 	.byte	0x04, 0x23
        /*0032*/ 	.short	(.L_9 - .L_8)
	.align		4
.L_8:
        /*0034*/ 	.word	index@($subComputation$__cuda_sm3x_div_rn_noftz_f32)
        /*0038*/ 	.word	0x00000000


	//----- nvinfo : EIATTR_MIN_STACK_SIZE
	.align		4
.L_9:
        /*003c*/ 	.byte	0x04, 0x12
        /*003e*/ 	.short	(.L_11 - .L_10)
	.align		4
.L_10:
        /*0040*/ 	.word	index@($subComputation$__cuda_sm3x_div_rn_noftz_f32)
        /*0044*/ 	.word	0x00000000


	//----- nvinfo : EIATTR_FRAME_SIZE
	.align		4
.L_11:
        /*0048*/ 	.byte	0x04, 0x11
        /*004a*/ 	.short	(.L_13 - .L_12)
	.align		4
.L_12:
        /*004c*/ 	.word	index@($subComputation$__cuda_sm3x_div_rn_noftz_f32)
        /*0050*/ 	.word	0x00000000


	//----- nvinfo : EIATTR_MAX_STACK_SIZE
	.align		4
.L_13:
        /*0054*/ 	.byte	0x04, 0x23
        /*0056*/ 	.short	(.L_15 - .L_14)
	.align		4
.L_14:
        /*0058*/ 	.word	index@(subComputation)
        /*005c*/ 	.word	0x00000000


	//----- nvinfo : EIATTR_MIN_STACK_SIZE
	.align		4
.L_15:
        /*0060*/ 	.byte	0x04, 0x12
        /*0062*/ 	.short	(.L_17 - .L_16)
	.align		4
.L_16:
        /*0064*/ 	.word	index@(subComputation)
        /*0068*/ 	.word	0x00000000


	//----- nvinfo : EIATTR_FRAME_SIZE
	.align		4
.L_17:
        /*006c*/ 	.byte	0x04, 0x11
        /*006e*/ 	.short	(.L_19 - .L_18)
	.align		4
.L_18:
        /*0070*/ 	.word	index@(subComputation)
        /*0074*/ 	.word	0x00000000
.L_19:


//--------------------- .nv.info.subComputation   --------------------------
	.section	.nv.info.subComputation,"",@"SHT_CUDA_INFO"
	.align	4


	//----- nvinfo : EIATTR_SW_WAR
	.align		4
        /*0000*/ 	.byte	0x04, 0x36
        /*0002*/ 	.short	(.L_21 - .L_20)
.L_20:
        /*0004*/ 	.word	0x00000001


	//----- nvinfo : EIATTR_CUDA_API_VERSION
	.align		4
.L_21:
        /*0008*/ 	.byte	0x04, 0x37
        /*000a*/ 	.short	(.L_23 - .L_22)
.L_22:
        /*000c*/ 	.word	0x0000006f


	//----- nvinfo : EIATTR_PARAM_CBANK
	.align		4
.L_23:
        /*0010*/ 	.byte	0x04, 0x0a
        /*0012*/ 	.short	(.L_25 - .L_24)
	.align		4
.L_24:
        /*0014*/ 	.word	index@(.nv.constant0.subComputation)
        /*0018*/ 	.short	0x0160
        /*001a*/ 	.short	0x006c


	//----- nvinfo : EIATTR_CBANK_PARAM_SIZE
	.align		4
.L_25:
        /*001c*/ 	.byte	0x03, 0x19
        /*001e*/ 	.short	0x006c


	//----- nvinfo : EIATTR_KPARAM_INFO
	.align		4
        /*0020*/ 	.byte	0x04, 0x17
        /*0022*/ 	.short	(.L_27 - .L_26)
.L_26:
        /*0024*/ 	.word	0x00000000
        /*0028*/ 	.short	0x000f
        /*002a*/ 	.short	0x0068
        /*002c*/ 	.byte	0x00, 0xf0, 0x11, 0x00


	//----- nvinfo : EIATTR_KPARAM_INFO
	.align		4
.L_27:
        /*0030*/ 	.byte	0x04, 0x17
        /*0032*/ 	.short	(.L_29 - .L_28)
.L_28:
        /*0034*/ 	.word	0x00000000
        /*0038*/ 	.short	0x000e
        /*003a*/ 	.short	0x0064
        /*003c*/ 	.byte	0x00, 0xf0, 0x11, 0x00


	//----- nvinfo : EIATTR_KPARAM_INFO
	.align		4
.L_29:
        /*0040*/ 	.byte	0x04, 0x17
        /*0042*/ 	.short	(.L_31 - .L_30)
.L_30:
        /*0044*/ 	.word	0x00000000
        /*0048*/ 	.short	0x000d
        /*004a*/ 	.short	0x0060
        /*004c*/ 	.byte	0x00, 0xf0, 0x11, 0x00


	//----- nvinfo : EIATTR_KPARAM_INFO
	.align		4
.L_31:
        /*0050*/ 	.byte	0x04, 0x17
        /*0052*/ 	.short	(.L_33 - .L_32)
.L_32:
        /*0054*/ 	.word	0x00000000
        /*0058*/ 	.short	0x000c
        /*005a*/ 	.short	0x005c
        /*005c*/ 	.byte	0x00, 0xf0, 0x11, 0x00


	//----- nvinfo : EIATTR_KPARAM_INFO
	.align		4
.L_33:
        /*0060*/ 	.byte	0x04, 0x17
        /*0062*/ 	.short	(.L_35 - .L_34)
.L_34:
        /*0064*/ 	.word	0x00000000
        /*0068*/ 	.short	0x000b
        /*006a*/ 	.short	0x0058
        /*006c*/ 	.byte	0x00, 0xf0, 0x11, 0x00


	//----- nvinfo : EIATTR_KPARAM_INFO
	.align		4
.L_35:
        /*0070*/ 	.byte	0x04, 0x17
        /*0072*/ 	.short	(.L_37 - .L_36)
.L_36:
        /*0074*/ 	.word	0x00000000
        /*0078*/ 	.short	0x000a
        /*007a*/ 	.short	0x0050
        /*007c*/ 	.byte	0x00, 0xf0, 0x21, 0x00


	//----- nvinfo : EIATTR_KPARAM_INFO
	.align		4
.L_37:
        /*0080*/ 	.byte	0x04, 0x17
        /*0082*/ 	.short	(.L_39 - .L_38)
.L_38:
        /*0084*/ 	.word	0x00000000
        /*0088*/ 	.short	0x0009
        /*008a*/ 	.short	0x0048
        /*008c*/ 	.byte	0x00, 0xf0, 0x21, 0x00


	//----- nvinfo : EIATTR_KPARAM_INFO
	.align		4
.L_39:
        /*0090*/ 	.byte	0x04, 0x17
        /*0092*/ 	.short	(.L_41 - .L_40)
.L_40:
        /*0094*/ 	.word	0x00000000
        /*0098*/ 	.short	0x0008
        /*009a*/ 	.short	0x0040
        /*009c*/ 	.byte	0x00, 0xf0, 0x21, 0x00


	//----- nvinfo : EIATTR_KPARAM_INFO
	.align		4
.L_41:
        /*00a0*/ 	.byte	0x04, 0x17
        /*00a2*/ 	.short	(.L_43 - .L_42)
.L_42:
        /*00a4*/ 	.word	0x00000000
        /*00a8*/ 	.short	0x0007
        /*00aa*/ 	.short	0x0038
        /*00ac*/ 	.byte	0x00, 0xf0, 0x21, 0x00


	//----- nvinfo : EIATTR_KPARAM_INFO
	.align		4
.L_43:
        /*00b0*/ 	.byte	0x04, 0x17
        /*00b2*/ 	.short	(.L_45 - .L_44)
.L_44:
        /*00b4*/ 	.word	0x00000000
        /*00b8*/ 	.short	0x0006
        /*00ba*/ 	.short	0x0030
        /*00bc*/ 	.byte	0x00, 0xf0, 0x21, 0x00


	//----- nvinfo : EIATTR_KPARAM_INFO
	.align		4
.L_45:
        /*00c0*/ 	.byte	0x04, 0x17
        /*00c2*/ 	.short	(.L_47 - .L_46)
.L_46:
        /*00c4*/ 	.word	0x00000000
        /*00c8*/ 	.short	0x0005
        /*00ca*/ 	.short	0x0028
        /*00cc*/ 	.byte	0x00, 0xf0, 0x21, 0x00


	//----- nvinfo : EIATTR_KPARAM_INFO
	.align		4
.L_47:
        /*00d0*/ 	.byte	0x04, 0x17
        /*00d2*/ 	.short	(.L_49 - .L_48)
.L_48:
        /*00d4*/ 	.word	0x00000000
        /*00d8*/ 	.short	0x0004
        /*00da*/ 	.short	0x0020
        /*00dc*/ 	.byte	0x00, 0xf0, 0x21, 0x00


	//----- nvinfo : EIATTR_KPARAM_INFO
	.align		4
.L_49:
        /*00e0*/ 	.byte	0x04, 0x17
        /*00e2*/ 	.short	(.L_51 - .L_50)
.L_50:
        /*00e4*/ 	.word	0x00000000
        /*00e8*/ 	.short	0x0003
        /*00ea*/ 	.short	0x0018
        /*00ec*/ 	.byte	0x00, 0xf0, 0x21, 0x00


	//----- nvinfo : EIATTR_KPARAM_INFO
	.align		4
.L_51:
        /*00f0*/ 	.byte	0x04, 0x17
        /*00f2*/ 	.short	(.L_53 - .L_52)
.L_52:
        /*00f4*/ 	.word	0x00000000
        /*00f8*/ 	.short	0x0002
        /*00fa*/ 	.short	0x0010
        /*00fc*/ 	.byte	0x00, 0xf0, 0x21, 0x00


	//----- nvinfo : EIATTR_KPARAM_INFO
	.align		4
.L_53:
        /*0100*/ 	.byte	0x04, 0x17
        /*0102*/ 	.short	(.L_55 - .L_54)
.L_54:
        /*0104*/ 	.word	0x00000000
        /*0108*/ 	.short	0x0001
        /*010a*/ 	.short	0x0008
        /*010c*/ 	.byte	0x00, 0xf0, 0x21, 0x00


	//----- nvinfo : EIATTR_KPARAM_INFO
	.align		4
.L_55:
        /*0110*/ 	.byte	0x04, 0x17
        /*0112*/ 	.short	(.L_57 - .L_56)
.L_56:
        /*0114*/ 	.word	0x00000000
        /*0118*/ 	.short	0x0000
        /*011a*/ 	.short	0x0000
        /*011c*/ 	.byte	0x00, 0xf0, 0x21, 0x00


	//----- nvinfo : EIATTR_MAXREG_COUNT
	.align		4
.L_57:
        /*0120*/ 	.byte	0x03, 0x1b
        /*0122*/ 	.short	0x00ff


	//----- nvinfo : EIATTR_EXIT_INSTR_OFFSETS
	.align		4
        /*0124*/ 	.byte	0x04, 0x1c
        /*0126*/ 	.short	(.L_59 - .L_58)


	//   ....[0]....
.L_58:
        /*0128*/ 	.word	0x000036b0


	//----- nvinfo : EIATTR_CRS_STACK_SIZE
	.align		4
.L_59:
        /*012c*/ 	.byte	0x04, 0x1e
        /*012e*/ 	.short	(.L_61 - .L_60)
.L_60:
        /*0130*/ 	.word	0x00000000
.L_61:


//--------------------- .nv.rel.action            --------------------------
	.section	.nv.rel.action,"",@"SHT_CUDA_RELOCINFO"
	.align	8
	.sectionentsize	8
        /*0000*/ 	.byte	0x4b, 0x00, 0x00, 0x00, 0x00, 0x00, 0x00, 0x00, 0x00, 0x02, 0x02, 0x08, 0x10, 0x0a, 0x2f, 0x22
        /* <DEDUP_REMOVED lines=12> */


//--------------------- .nv.constant0.subComputation --------------------------
	.section	.nv.constant0.subComputation,"a",@progbits
	.align	4
.nv.constant0.subComputation:
	.zero		460


//--------------------- .text.subComputation      --------------------------
	.section	.text.subComputation,"ax",@progbits
	.sectionflags	@"SHF_BARRIERS=1"
	.sectioninfo	@"SHI_REGISTERS=47"
	.align	128
        .global         subComputation
        .type           subComputation,@function
        .size           subComputation,(.L_x_64 - subComputation)
        .other          subComputation,@"STO_CUDA_ENTRY STV_DEFAULT"
subComputation:
.text.subComputation:
[----:B------:R-:W-:-:S08]  /*0000*/  MOV R1, c[0x0][0x28] ;  /* 0x00000a0000017a02 */ /* 0x000fd00000000f00 */
[----:B------:R-:W0:Y:S01]  /*0010*/  S2R R4, SR_CTAID.X ;  /* 0x0000000000047919 */ /* 0x000e220000002500 */
[----:B------:R-:W-:Y:S01]  /*0020*/  IMAD.MOV.U32 R9, RZ, RZ, 0x4 ;  /* 0x00000004ff097424 */ /* 0x000fe200078e00ff */
[----:B------:R-:W-:Y:S01]  /*0030*/  BMOV.32.CLEAR RZ, B2 ;  /* 0x0000000002ff7355 */ /* 0x000fe20000100000 */
[----:B------:R-:W-:Y:S01]  /*0040*/  BSSY B2, `(.L_x_0) ;  /* 0x000035c000027945 */ /* 0x000fe20003800000 */
[----:B------:R-:W1:Y:S01]  /*0050*/  S2R R5, SR_TID.X ;  /* 0x0000000000057919 */ /* 0x000e620000002100 */
[----:B0-----:R-:W-:-:S04]  /*0060*/  IMAD R0, R4, c[0x0][0x1c0], RZ ;  /* 0x0000700004007a24 */ /* 0x001fc800078e02ff */
[----:B------:R-:W-:Y:S01]  /*0070*/  IMAD R2, R0, c[0x0][0x1bc], RZ ;  /* 0x00006f0000027a24 */ /* 0x000fe200078e02ff */
[----:B-1----:R-:W-:Y:S01]  /*0080*/  IADD3 R29, -R5, 0x1, RZ ;  /* 0x00000001051d7810 */ /* 0x002fe20007ffe1ff */
[----:B------:R-:W-:-:S03]  /*0090*/  IMAD R32, R4, c[0x0][0x0], R5 ;  /* 0x0000000004207a24 */ /* 0x000fc600078e0205 */
[C---:B------:R-:W-:Y:S01]  /*00a0*/  IADD3 R34, R2.reuse, R5, RZ ;  /* 0x0000000502227210 */ /* 0x040fe20007ffe0ff */
[----:B------:R-:W-:Y:S01]  /*00b0*/  IMAD.WIDE R2, R2, R9, c[0x0][0x198] ;  /* 0x0000660002027625 */ /* 0x000fe200078e0209 */
[----:B------:R-:W-:-:S03]  /*00c0*/  ISETP.GE.AND P0, PT, R29, c[0x0][0x1c0], PT ;  /* 0x000070001d007a0c */ /* 0x000fc60003f06270 */
[----:B------:R-:W-:-:S04]  /*00d0*/  IMAD.WIDE R6, R34, R9, c[0x0][0x1a0] ;  /* 0x0000680022067625 */ /* 0x000fc800078e0209 */
[----:B------:R-:W-:Y:S01]  /*00e0*/  IMAD.WIDE R10, R34, R9, c[0x0][0x1a8] ;  /* 0x00006a00220a7625 */ /* 0x000fe200078e0209 */
[----:B------:R0:W-:Y:S04]  /*00f0*/  STG.E.SYS [R2], RZ ;  /* 0x000000ff02007386 */ /* 0x0001e8000010e900 */
[----:B------:R0:W-:Y:S04]  /*0100*/  STG.E.SYS [R6], RZ ;  /* 0x000000ff06007386 */ /* 0x0001e8000010e900 */
[----:B------:R0:W-:Y:S01]  /*0110*/  STG.E.SYS [R10], RZ ;  /* 0x000000ff0a007386 */ /* 0x0001e2000010e900 */
[----:B------:R-:W-:Y:S05]  /*0120*/  @P0 BRA `(.L_x_1) ;  /* 0x000034d000000947 */ /* 0x000fea0003800000 */
[----:B0-----:R-:W-:Y:S01]  /*0130*/  IADD3 R6, R5, c[0x0][0x1c0], RZ ;  /* 0x0000700005067a10 */ /* 0x001fe20007ffe0ff */
[----:B------:R-:W0:Y:S01]  /*0140*/  I2F R31, c[0x0][0x1c4] ;  /* 0x00007100001f7b06 */ /* 0x000e220000201400 */
[----:B------:R-:W1:Y:S01]  /*0150*/  I2F R30, c[0x0][0x1c8] ;  /* 0x00007200001e7b06 */ /* 0x000e620000201400 */
[----:B------:R-:W-:Y:S01]  /*0160*/  BMOV.32.CLEAR RZ, B1 ;  /* 0x0000000001ff7355 */ /* 0x000fe20000100000 */
[----:B------:R-:W-:Y:S01]  /*0170*/  IADD3 R6, R6, -0x1, RZ ;  /* 0xffffffff06067810 */ /* 0x000fe20007ffe0ff */
[----:B------:R-:W-:Y:S01]  /*0180*/  BSSY B1, `(.L_x_2) ;  /* 0x0000170000017945 */ /* 0x000fe20003800000 */
[----:B------:R-:W-:Y:S01]  /*0190*/  IMAD.SHL.U32 R2, R32, 0x4, RZ ;  /* 0x0000000420027824 */ /* 0x000fe200078e00ff */
[----:B------:R-:W-:-:S02]  /*01a0*/  SHF.R.U32.HI R3, RZ, 0x1e, R32 ;  /* 0x0000001eff037819 */ /* 0x000fc40000011620 */
[----:B------:R-:W-:-:S04]  /*01b0*/  LOP3.LUT R8, R6, 0x3, RZ, 0xc0, !PT ;  /* 0x0000000306087812 */ /* 0x000fc800078ec0ff */
[----:B------:R-:W-:-:S12]  /*01c0*/  ISETP.NE.AND P0, PT, R8, RZ, PT ;  /* 0x000000ff0800720c */ /* 0x000fd80003f05270 */
[----:B------:R-:W-:Y:S05]  /*01d0*/  @!P0 BRA `(.L_x_3) ;  /* 0x000016a000008947 */ /* 0x000fea0003800000 */
[----:B01----:R-:W-:Y:S01]  /*01e0*/  ISETP.NE.AND P0, PT, R8, 0x1, PT ;  /* 0x000000010800780c */ /* 0x003fe20003f05270 */
[----:B------:R-:W-:Y:S01]  /*01f0*/  BMOV.32.CLEAR RZ, B0 ;  /* 0x0000000000ff7355 */ /* 0x000fe20000100000 */
[----:B------:R-:W-:Y:S01]  /*0200*/  BSSY B0, `(.L_x_4) ;  /* 0x00000f2000007945 */ /* 0x000fe20003800000 */
[----:B------:R-:W-:-:S09]  /*0210*/  IADD3 R7, R34, -0x1, RZ ;  /* 0xffffffff22077810 */ /* 0x000fd20007ffe0ff */
[----:B------:R-:W-:Y:S05]  /*0220*/  @!P0 BRA `(.L_x_5) ;  /* 0x00000ef000008947 */ /* 0x000fea0003800000 */
[----:B------:R-:W-:Y:S01]  /*0230*/  ISETP.NE.AND P0, PT, R8, 0x2, PT ;  /* 0x000000020800780c */ /* 0x000fe20003f05270 */
[----:B------:R-:W-:Y:S01]  /*0240*/  BMOV.32.CLEAR RZ, B6 ;  /* 0x0000000006ff7355 */ /* 0x000fe20000100000 */
[----:B------:R-:W-:Y:S10]  /*0250*/  BSSY B6, `(.L_x_6) ;  /* 0x0000077000067945 */ /* 0x000ff40003800000 */
[----:B------:R-:W-:Y:S05]  /*0260*/  @!P0 BRA `(.L_x_7) ;  /* 0x0000075000008947 */ /* 0x000fea0003800000 */
[----:B------:R-:W-:Y:S01]  /*0270*/  ISETP.GE.AND P0, PT, R29, RZ, PT ;  /* 0x000000ff1d00720c */ /* 0x000fe20003f06270 */
[----:B------:R-:W-:Y:S01]  /*0280*/  BMOV.32.CLEAR RZ, B7 ;  /* 0x0000000007ff7355 */ /* 0x000fe20000100000 */
[----:B------:R-:W-:Y:S10]  /*0290*/  BSSY B7, `(.L_x_8) ;  /* 0x000006f000077945 */ /* 0x000ff40003800000 */
[----:B------:R-:W-:Y:S05]  /*02a0*/  @!P0 BRA `(.L_x_9) ;  /* 0x000006d000008947 */ /* 0x000fea0003800000 */
[----:B------:R-:W-:Y:S01]  /*02b0*/  IMAD R10, R4, c[0x0][0x0], R29 ;  /* 0x00000000040a7a24 */ /* 0x000fe200078e021d */
[----:B------:R-:W-:-:S02]  /*02c0*/  ULDC.64 UR4, c[0x0][0x160] ;  /* 0x0000580000047ab9 */ /* 0x000fc40000000a00 */
[----:B------:R-:W2:Y:S01]  /*02d0*/  LDG.E.SYS R8, [R2.64+UR4] ;  /* 0x0000000402087981 */ /* 0x000ea2000c1ee900 */
[----:B------:R-:W-:-:S08]  /*02e0*/  IMAD.WIDE R10, R10, R9, c[0x0][0x188] ;  /* 0x000062000a0a7625 */ /* 0x000fd000078e0209 */
[----:B------:R-:W2:Y:S01]  /*02f0*/  LDG.E.SYS R11, [R10] ;  /* 0x000000000a0b7381 */ /* 0x000ea200001ee900 */
[----:B------:R-:W-:-:S03]  /*0300*/  ULDC.64 UR4, c[0x0][0x168] ;  /* 0x00005a0000047ab9 */ /* 0x000fc60000000a00 */
[----:B------:R-:W3:Y:S01]  /*0310*/  LDG.E.SYS R9, [R2.64+UR4] ;  /* 0x0000000402097981 */ /* 0x000ee2000c1ee900 */
[----:B------:R-:W-:Y:S01]  /*0320*/  BMOV.32.CLEAR RZ, B8 ;  /* 0x0000000008ff7355 */ /* 0x000fe20000100000 */
[----:B------:R-:W-:Y:S01]  /*0330*/  BSSY B8, `(.L_x_10) ;  /* 0x000000d000087945 */ /* 0x000fe20003800000 */
[----:B--2---:R-:W-:Y:S01]  /*0340*/  FSETP.NEU.AND P0, PT, R8, R11, PT ;  /* 0x0000000b0800720b */ /* 0x004fe20003f0d000 */
[----:B------:R-:W-:-:S11]  /*0350*/  IMAD R8, R29, c[0x0][0x0], R34 ;  /* 0x000000001d087a24 */ /* 0x000fd600078e0222 */
[----:B---3--:R-:W-:Y:S01]  /*0360*/  @P0 FADD R19, -R9, 1 ;  /* 0x3f80000009130421 */ /* 0x008fe20000000100 */
[----:B------:R-:W-:Y:S07]  /*0370*/  @P0 BRA `(.L_x_11) ;  /* 0x0000008000000947 */ /* 0x000fee0003800000 */
[----:B------:R-:W-:Y:S01]  /*0380*/  BMOV.32.CLEAR RZ, B9 ;  /* 0x0000000009ff7355 */ /* 0x000fe20000100000 */
[----:B------:R-:W-:Y:S01]  /*0390*/  BSSY B9, `(.L_x_12) ;  /* 0x0000005000097945 */ /* 0x000fe20003800000 */
[----:B------:R-:W-:Y:S01]  /*03a0*/  MOV R39, R9 ;  /* 0x0000000900277202 */ /* 0x000fe20000000f00 */
[----:B------:R-:W-:Y:S01]  /*03b0*/  IMAD.MOV.U32 R42, RZ, RZ, 0x40400000 ;  /* 0x40400000ff2a7424 */ /* 0x000fe200078e00ff */
[----:B------:R-:W-:-:S08]  /*03c0*/  MOV R33, 0x3e0 ;  /* 0x000003e000217802 */ /* 0x000fd00000000f00 */
[----:B------:R-:W-:Y:S05]  /*03d0*/  CALL.REL.NOINC `($subComputation$__cuda_sm3x_div_rn_noftz_f32) ;  /* 0x000032e000007944 */ /* 0x000fea0003c00000 */
[----:B------:R-:W-:Y:S05]  /*03e0*/  BSYNC B9 ;  /* 0x0000000000097941 */ /* 0x000fea0003800000 */
.L_x_12:
[----:B------:R-:W-:-:S08]  /*03f0*/  MOV R19, R35 ;  /* 0x0000002300137202 */ /* 0x000fd00000000f00 */
.L_x_11:
[----:B------:R-:W-:Y:S05]  /*0400*/  BSYNC B8 ;  /* 0x0000000000087941 */ /* 0x000fea0003800000 */
.L_x_10:
[----:B------:R-:W0:Y:S01]  /*0410*/  I2F.U32.RP R9, c[0x0][0x0] ;  /* 0x0000000000097b06 */ /* 0x000e220000209000 */
[----:B------:R-:W-:Y:S01]  /*0420*/  ISETP.NE.U32.AND P1, PT, RZ, c[0x0][0x0], PT ;  /* 0x00000000ff007a0c */ /* 0x000fe20003f25070 */
[----:B0-----:R-:W0:Y:S02]  /*0430*/  MUFU.RCP R9, R9 ;  /* 0x0000000900097308 */ /* 0x001e240000001000 */
[----:B0-----:R-:W-:Y:S02]  /*0440*/  IADD3 R10, R9, 0xffffffe, RZ ;  /* 0x0ffffffe090a7810 */ /* 0x001fe40007ffe0ff */
[----:B------:R-:W-:-:S04]  /*0450*/  MOV R9, 0x4 ;  /* 0x0000000400097802 */ /* 0x000fc80000000f00 */
[----:B------:R0:W1:Y:S02]  /*0460*/  F2I.FTZ.U32.TRUNC.NTZ R11, R10 ;  /* 0x0000000a000b7305 */ /* 0x000064000021f000 */
[----:B0-----:R-:W-:Y:S01]  /*0470*/  MOV R10, RZ ;  /* 0x000000ff000a7202 */ /* 0x001fe20000000f00 */
[----:B-1----:R-:W-:-:S04]  /*0480*/  IMAD.MOV R13, RZ, RZ, -R11 ;  /* 0x000000ffff0d7224 */ /* 0x002fc800078e0a0b */
[----:B------:R-:W-:-:S04]  /*0490*/  IMAD R13, R13, c[0x0][0x0], RZ ;  /* 0x000000000d0d7a24 */ /* 0x000fc800078e02ff */
[----:B------:R-:W-:-:S08]  /*04a0*/  IMAD.HI.U32 R11, R11, R13, R10 ;  /* 0x0000000d0b0b7227 */ /* 0x000fd000078e000a */
[----:B------:R-:W-:-:S06]  /*04b0*/  IMAD.HI.U32 R11, R11, R32, RZ ;  /* 0x000000200b0b7227 */ /* 0x000fcc00078e00ff */
[----:B------:R-:W-:-:S04]  /*04c0*/  IMAD.MOV R11, RZ, RZ, -R11 ;  /* 0x000000ffff0b7224 */ /* 0x000fc800078e0a0b */
[----:B------:R-:W-:Y:S02]  /*04d0*/  IMAD R12, R11, c[0x0][0x0], R32 ;  /* 0x000000000b0c7a24 */ /* 0x000fe400078e0220 */
[----:B------:R-:W-:-:S03]  /*04e0*/  IMAD.WIDE R10, R8, R9, c[0x0][0x190] ;  /* 0x00006400080a7625 */ /* 0x000fc600078e0209 */
[----:B------:R-:W-:-:S05]  /*04f0*/  ISETP.GE.U32.AND P0, PT, R12, c[0x0][0x0], PT ;  /* 0x000000000c007a0c */ /* 0x000fca0003f06070 */
[----:B------:R0:W-:Y:S07]  /*0500*/  STG.E.SYS [R10], R19 ;  /* 0x000000130a007386 */ /* 0x0001ee000010e900 */
[----:B------:R-:W-:-:S04]  /*0510*/  @P0 IADD3 R12, R12, -c[0x0][0x0], RZ ;  /* 0x800000000c0c0a10 */ /* 0x000fc80007ffe0ff */
[----:B------:R-:W-:-:S12]  /*0520*/  ISETP.GE.U32.AND P0, PT, R12, c[0x0][0x0], PT ;  /* 0x000000000c007a0c */ /* 0x000fd80003f06070 */
[----:B------:R-:W-:Y:S02]  /*0530*/  @P0 IADD3 R12, R12, -c[0x0][0x0], RZ ;  /* 0x800000000c0c0a10 */ /* 0x000fe40007ffe0ff */
[----:B------:R-:W-:Y:S02]  /*0540*/  ISETP.NE.AND P0, PT, R32, RZ, PT ;  /* 0x000000ff2000720c */ /* 0x000fe40003f05270 */
[----:B------:R-:W-:-:S04]  /*0550*/  @!P1 LOP3.LUT R12, RZ, c[0x0][0x0], RZ, 0x33, !PT ;  /* 0x00000000ff0c9a12 */ /* 0x000fc800078e33ff */
[----:B------:R-:W-:-:S12]  /*0560*/  ISETP.EQ.OR P0, PT, R12, RZ, !P0 ;  /* 0x000000ff0c00720c */ /* 0x000fd80004702670 */
[----:B------:R-:W-:Y:S05]  /*0570*/  @P0 BRA `(.L_x_13) ;  /* 0x0000020000000947 */ /* 0x000fea0003800000 */
[----:B0-----:R-:W-:-:S05]  /*0580*/  IADD3 R10, R29, -0x1, RZ ;  /* 0xffffffff1d0a7810 */ /* 0x001fca0007ffe0ff */
[C---:B------:R-:W-:Y:S02]  /*0590*/  IMAD R14, R10.reuse, c[0x0][0x0], R34 ;  /* 0x000000000a0e7a24 */ /* 0x040fe400078e0222 */
[----:B------:R-:W-:Y:S02]  /*05a0*/  IMAD R16, R10, c[0x0][0x0], R7 ;  /* 0x000000000a107a24 */ /* 0x000fe400078e0207 */
[----:B------:R-:W-:-:S04]  /*05b0*/  IMAD.WIDE R12, R14, R9, c[0x0][0x1a0] ;  /* 0x000068000e0c7625 */ /* 0x000fc800078e0209 */
[----:B------:R-:W-:Y:S01]  /*05c0*/  IMAD.WIDE R10, R14, R9, c[0x0][0x198] ;  /* 0x000066000e0a7625 */ /* 0x000fe200078e0209 */
[----:B------:R-:W-:-:S03]  /*05d0*/  ULDC.64 UR4, c[0x0][0x170] ;  /* 0x00005c0000047ab9 */ /* 0x000fc60000000a00 */
[----:B------:R-:W-:Y:S01]  /*05e0*/  IMAD.WIDE R14, R16, R9, c[0x0][0x1a8] ;  /* 0x00006a00100e7625 */ /* 0x000fe200078e0209 */
[----:B------:R-:W2:Y:S04]  /*05f0*/  LDG.E.SYS R18, [R12+-0x4] ;  /* 0xfffffc000c127381 */ /* 0x000ea800001ee900 */
[----:B------:R-:W3:Y:S04]  /*0600*/  LDG.E.SYS R16, [R2.64+UR4] ;  /* 0x0000000402107981 */ /* 0x000ee8000c1ee900 */
[----:B------:R-:W3:Y:S04]  /*0610*/  LDG.E.SYS R17, [R10+-0x4] ;  /* 0xfffffc000a117381 */ /* 0x000ee800001ee900 */
[----:B------:R-:W4:Y:S01]  /*0620*/  LDG.E.SYS R14, [R14] ;  /* 0x000000000e0e7381 */ /* 0x000f2200001ee900 */
[----:B------:R-:W-:Y:S01]  /*0630*/  ULDC.64 UR4, c[0x0][0x178] ;  /* 0x00005e0000047ab9 */ /* 0x000fe20000000a00 */
[----:B--2---:R-:W-:-:S04]  /*0640*/  FMUL R18, R31, R18 ;  /* 0x000000121f127220 */ /* 0x004fc80000400000 */
[----:B---3--:R-:W-:-:S04]  /*0650*/  FFMA R16, R16, R17, R18 ;  /* 0x0000001110107223 */ /* 0x008fc80000000012 */
[----:B----4-:R-:W-:Y:S02]  /*0660*/  FFMA R18, R31, R14, R16 ;  /* 0x0000000e1f127223 */ /* 0x010fe40000000010 */
[----:B------:R-:W-:-:S04]  /*0670*/  IMAD.WIDE R16, R8, R9, c[0x0][0x198] ;  /* 0x0000660008107625 */ /* 0x000fc800078e0209 */
[----:B------:R-:W-:-:S08]  /*0680*/  FMUL R19, R18, R19 ;  /* 0x0000001312137220 */ /* 0x000fd00000400000 */
[----:B------:R0:W-:Y:S04]  /*0690*/  STG.E.SYS [R16], R19 ;  /* 0x0000001310007386 */ /* 0x0001e8000010e900 */
[----:B------:R-:W2:Y:S04]  /*06a0*/  LDG.E.SYS R13, [R12] ;  /* 0x000000000c0d7381 */ /* 0x000ea800001ee900 */
[----:B------:R-:W3:Y:S04]  /*06b0*/  LDG.E.SYS R18, [R10] ;  /* 0x000000000a127381 */ /* 0x000ee800001ee900 */
[----:B------:R-:W3:Y:S01]  /*06c0*/  LDG.E.SYS R21, [R2.64+UR4] ;  /* 0x0000000402157981 */ /* 0x000ee2000c1ee900 */
[----:B------:R-:W-:-:S08]  /*06d0*/  IMAD.WIDE R14, R8, R9, c[0x0][0x1a0] ;  /* 0x00006800080e7625 */ /* 0x000fd000078e0209 */
[----:B------:R-:W4:Y:S01]  /*06e0*/  LDG.E.SYS R25, [R14+-0x4] ;  /* 0xfffffc000e197381 */ /* 0x000f2200001ee900 */
[----:B--2---:R-:W-:-:S04]  /*06f0*/  FMUL R20, R30, R13 ;  /* 0x0000000d1e147220 */ /* 0x004fc80000400000 */
[----:B---3--:R-:W-:-:S08]  /*0700*/  FFMA R21, R18, R21, R20 ;  /* 0x0000001512157223 */ /* 0x008fd00000000014 */
[----:B------:R0:W-:Y:S04]  /*0710*/  STG.E.SYS [R14], R21 ;  /* 0x000000150e007386 */ /* 0x0001e8000010e900 */
[----:B------:R-:W2:Y:S01]  /*0720*/  LDG.E.SYS R23, [R16+-0x4] ;  /* 0xfffffc0010177381 */ /* 0x000ea200001ee900 */
[----:B----4-:R-:W-:Y:S02]  /*0730*/  FMUL R25, R30, R25 ;  /* 0x000000191e197220 */ /* 0x010fe40000400000 */
[----:B------:R-:W-:-:S04]  /*0740*/  IMAD.WIDE R12, R8, R9, c[0x0][0x1a8] ;  /* 0x00006a00080c7625 */ /* 0x000fc800078e0209 */
[----:B--2---:R-:W-:-:S08]  /*0750*/  FFMA R23, R30, R23, R25 ;  /* 0x000000171e177223 */ /* 0x004fd00000000019 */
[----:B------:R0:W-:Y:S01]  /*0760*/  STG.E.SYS [R12], R23 ;  /* 0x000000170c007386 */ /* 0x0001e2000010e900 */
[----:B------:R-:W-:Y:S05]  /*0770*/  BRA `(.L_x_9) ;  /* 0x0000020000007947 */ /* 0x000fea0003800000 */
.L_x_13:
[----:B0-----:R-:W-:Y:S01]  /*0780*/  IABS R13, c[0x0][0x1c0] ;  /* 0x00007000000d7a13 */ /* 0x001fe20000000000 */
[----:B------:R-:W-:Y:S02]  /*0790*/  ULDC UR4, c[0x0][0x1c0] ;  /* 0x0000700000047ab9 */ /* 0x000fe40000000800 */
[----:B------:R-:W-:-:S03]  /*07a0*/  ULOP3.LUT UR4, UR4, 0x1, URZ, 0x3c, !UPT ;  /* 0x0000000104047892 */ /* 0x000fc6000f8e3c3f */
[----:B------:R-:W0:Y:S03]  /*07b0*/  I2F.RP R8, R13 ;  /* 0x0000000d00087306 */ /* 0x000e260000209400 */
[----:B------:R-:W-:Y:S01]  /*07c0*/  ISETP.LE.AND P1, PT, RZ, UR4, PT ;  /* 0x00000004ff007c0c */ /* 0x000fe2000bf23270 */
[----:B0-----:R-:W0:Y:S02]  /*07d0*/  MUFU.RCP R8, R8 ;  /* 0x0000000800087308 */ /* 0x001e240000001000 */
[----:B0-----:R-:W-:Y:S02]  /*07e0*/  IADD3 R10, R8, 0xffffffe, RZ ;  /* 0x0ffffffe080a7810 */ /* 0x001fe40007ffe0ff */
[----:B------:R-:W-:-:S04]  /*07f0*/  IADD3 R8, R0, R29, RZ ;  /* 0x0000001d00087210 */ /* 0x000fc80007ffe0ff */
[----:B------:R0:W1:Y:S01]  /*0800*/  F2I.FTZ.U32.TRUNC.NTZ R11, R10 ;  /* 0x0000000a000b7305 */ /* 0x000062000021f000 */
[----:B------:R-:W-:Y:S01]  /*0810*/  IMAD R8, R8, c[0x0][0x1bc], RZ ;  /* 0x00006f0008087a24 */ /* 0x000fe200078e02ff */
[----:B0-----:R-:W-:Y:S01]  /*0820*/  MOV R10, RZ ;  /* 0x000000ff000a7202 */ /* 0x001fe20000000f00 */
[----:B-1----:R-:W-:-:S04]  /*0830*/  IMAD.MOV R12, RZ, RZ, -R11 ;  /* 0x000000ffff0c7224 */ /* 0x002fc800078e0a0b */
[----:B------:R-:W-:-:S04]  /*0840*/  IMAD R15, R12, R13, RZ ;  /* 0x0000000d0c0f7224 */ /* 0x000fc800078e02ff */
[----:B------:R-:W-:-:S04]  /*0850*/  IMAD.HI.U32 R11, R11, R15, R10 ;  /* 0x0000000f0b0b7227 */ /* 0x000fc800078e000a */
[----:B------:R-:W-:-:S04]  /*0860*/  IMAD.WIDE R14, R8, R9, c[0x0][0x1a8] ;  /* 0x00006a00080e7625 */ /* 0x000fc800078e0209 */
[----:B------:R-:W-:-:S06]  /*0870*/  IMAD.HI.U32 R11, R11, 0x1, RZ ;  /* 0x000000010b0b7827 */ /* 0x000fcc00078e00ff */
[----:B------:R-:W-:-:S04]  /*0880*/  IMAD.MOV R12, RZ, RZ, -R11 ;  /* 0x000000ffff0c7224 */ /* 0x000fc800078e0a0b */
[----:B------:R-:W-:-:S05]  /*0890*/  IMAD R12, R13, R12, 0x1 ;  /* 0x000000010d0c7424 */ /* 0x000fca00078e020c */
[----:B------:R-:W-:-:S12]  /*08a0*/  ISETP.GT.U32.AND P2, PT, R13, R12, PT ;  /* 0x0000000c0d00720c */ /* 0x000fd80003f44070 */
[-C--:B------:R-:W-:Y:S02]  /*08b0*/  @!P2 IADD3 R12, R12, -R13.reuse, RZ ;  /* 0x8000000d0c0ca210 */ /* 0x080fe40007ffe0ff */
[----:B------:R-:W-:Y:S02]  /*08c0*/  @!P2 IADD3 R11, R11, 0x1, RZ ;  /* 0x000000010b0ba810 */ /* 0x000fe40007ffe0ff */
[----:B------:R-:W-:Y:S01]  /*08d0*/  ISETP.GE.U32.AND P0, PT, R12, R13, PT ;  /* 0x0000000d0c00720c */ /* 0x000fe20003f06070 */
[----:B------:R-:W-:Y:S01]  /*08e0*/  IMAD.WIDE R12, R8, R9, c[0x0][0x1a0] ;  /* 0x00006800080c7625 */ /* 0x000fe200078e0209 */
[----:B------:R-:W-:-:S10]  /*08f0*/  ISETP.NE.AND P2, PT, RZ, c[0x0][0x1c0], PT ;  /* 0x00007000ff007a0c */ /* 0x000fd40003f45270 */
[----:B------:R-:W-:-:S05]  /*0900*/  @P0 IADD3 R11, R11, 0x1, RZ ;  /* 0x000000010b0b0810 */ /* 0x000fca0007ffe0ff */
[----:B------:R-:W-:-:S05]  /*0910*/  @!P1 IMAD.MOV R11, RZ, RZ, -R11 ;  /* 0x000000ffff0b9224 */ /* 0x000fca00078e0a0b */
[----:B------:R-:W-:-:S06]  /*0920*/  @!P2 LOP3.LUT R11, RZ, c[0x0][0x1c0], RZ, 0x33, !PT ;  /* 0x00007000ff0baa12 */ /* 0x000fcc00078e33ff */
[----:B------:R0:W1:Y:S02]  /*0930*/  I2F R17, R11 ;  /* 0x0000000b00117306 */ /* 0x0000640000201400 */
[----:B0-----:R-:W-:-:S08]  /*0940*/  IMAD.WIDE R10, R8, R9, c[0x0][0x198] ;  /* 0x00006600080a7625 */ /* 0x001fd000078e0209 */
[----:B------:R0:W-:Y:S04]  /*0950*/  STG.E.SYS [R10], RZ ;  /* 0x000000ff0a007386 */ /* 0x0001e8000010e900 */
[----:B------:R0:W-:Y:S04]  /*0960*/  STG.E.SYS [R12], RZ ;  /* 0x000000ff0c007386 */ /* 0x0001e8000010e900 */
[----:B-1----:R0:W-:Y:S02]  /*0970*/  STG.E.SYS [R14], R17 ;  /* 0x000000110e007386 */ /* 0x0021e4000010e900 */
.L_x_9:
[----:B------:R-:W-:Y:S05]  /*0980*/  BSYNC B7 ;  /* 0x0000000000077941 */ /* 0x000fea0003800000 */
.L_x_8:
[----:B------:R-:W-:Y:S04]  /*0990*/  WARPSYNC 0xffffffff ;  /* 0xffffffff00007948 */ /* 0x000fe80003800000 */
[----:B------:R-:W-:Y:S05]  /*09a0*/  BAR.SYNC 0x0 ;  /* 0x0000000000007b1d */ /* 0x000fea0000000000 */
[----:B------:R-:W-:-:S08]  /*09b0*/  IADD3 R29, R29, 0x1, RZ ;  /* 0x000000011d1d7810 */ /* 0x000fd00007ffe0ff */
.L_x_7:
[----:B------:R-:W-:Y:S05]  /*09c0*/  BSYNC B6 ;  /* 0x0000000000067941 */ /* 0x000fea0003800000 */
.L_x_6:
[----:B------:R-:W-:Y:S01]  /*09d0*/  ISETP.GE.AND P0, PT, R29, RZ, PT ;  /* 0x000000ff1d00720c */ /* 0x000fe20003f06270 */
[----:B------:R-:W-:Y:S01]  /*09e0*/  BMOV.32.CLEAR RZ, B6 ;  /* 0x0000000006ff7355 */ /* 0x000fe20000100000 */
[----:B------:R-:W-:Y:S10]  /*09f0*/  BSSY B6, `(.L_x_14) ;  /* 0x000006f000067945 */ /* 0x000ff40003800000 */
[----:B------:R-:W-:Y:S05]  /*0a00*/  @!P0 BRA `(.L_x_15) ;  /* 0x000006d000008947 */ /* 0x000fea0003800000 */
[----:B0-----:R-:W-:Y:S01]  /*0a10*/  IMAD R10, R4, c[0x0][0x0], R29 ;  /* 0x00000000040a7a24 */ /* 0x001fe200078e021d */
        /* <DEDUP_REMOVED lines=14> */
[----:B------:R-:W-:Y:S01]  /*0b00*/  IMAD.MOV.U32 R39, RZ, RZ, R9 ;  /* 0x000000ffff277224 */ /* 0x000fe200078e0009 */
[----:B------:R-:W-:Y:S02]  /*0b10*/  MOV R42, 0x40400000 ;  /* 0x40400000002a7802 */ /* 0x000fe40000000f00 */
[----:B------:R-:W-:-:S08]  /*0b20*/  MOV R33, 0xb40 ;  /* 0x00000b4000217802 */ /* 0x000fd00000000f00 */
[----:B------:R-:W-:Y:S05]  /*0b30*/  CALL.REL.NOINC `($subComputation$__cuda_sm3x_div_rn_noftz_f32) ;  /* 0x00002b8000007944 */ /* 0x000fea0003c00000 */
[----:B------:R-:W-:Y:S05]  /*0b40*/  BSYNC B8 ;  /* 0x0000000000087941 */ /* 0x000fea0003800000 */
.L_x_18:
[----:B------:R-:W-:-:S08]  /*0b50*/  IMAD.MOV.U32 R19, RZ, RZ, R35 ;  /* 0x000000ffff137224 */ /* 0x000fd000078e0023 */
.L_x_17:
[----:B------:R-:W-:Y:S05]  /*0b60*/  BSYNC B7 ;  /* 0x0000000000077941 */ /* 0x000fea0003800000 */
.L_x_16:
[----:B------:R-:W0:Y:S01]  /*0b70*/  I2F.U32.RP R9, c[0x0][0x0] ;  /* 0x0000000000097b06 */ /* 0x000e220000209000 */
[----:B------:R-:W-:Y:S01]  /*0b80*/  ISETP.NE.U32.AND P1, PT, RZ, c[0x0][0x0], PT ;  /* 0x00000000ff007a0c */ /* 0x000fe20003f25070 */
[----:B0-----:R-:W0:Y:S02]  /*0b90*/  MUFU.RCP R9, R9 ;  /* 0x0000000900097308 */ /* 0x001e240000001000 */
[----:B0-----:R-:W-:Y:S01]  /*0ba0*/  IADD3 R10, R9, 0xffffffe, RZ ;  /* 0x0ffffffe090a7810 */ /* 0x001fe20007ffe0ff */
[----:B------:R-:W-:-:S05]  /*0bb0*/  IMAD.MOV.U32 R9, RZ, RZ, 0x4 ;  /* 0x00000004ff097424 */ /* 0x000fca00078e00ff */
[----:B------:R0:W1:Y:S02]  /*0bc0*/  F2I.FTZ.U32.TRUNC.NTZ R11, R10 ;  /* 0x0000000a000b7305 */ /* 0x000064000021f000 */
[----:B0-----:R-:W-:Y:S01]  /*0bd0*/  IMAD.MOV.U32 R10, RZ, RZ, RZ ;  /* 0x000000ffff0a7224 */ /* 0x001fe200078e00ff */
[----:B-1----:R-:W-:-:S05]  /*0be0*/  IADD3 R13, RZ, -R11, RZ ;  /* 0x8000000bff0d7210 */ /* 0x002fca0007ffe0ff */
[----:B------:R-:W-:-:S04]  /*0bf0*/  IMAD R13, R13, c[0x0][0x0], RZ ;  /* 0x000000000d0d7a24 */ /* 0x000fc800078e02ff */
[----:B------:R-:W-:-:S04]  /*0c00*/  IMAD.HI.U32 R13, R11, R13, R10 ;  /* 0x0000000d0b0d7227 */ /* 0x000fc800078e000a */
[----:B------:R-:W-:-:S04]  /*0c10*/  IMAD.WIDE R10, R8, R9, c[0x0][0x190] ;  /* 0x00006400080a7625 */ /* 0x000fc800078e0209 */
[----:B------:R-:W-:-:S04]  /*0c20*/  IMAD.HI.U32 R13, R13, R32, RZ ;  /* 0x000000200d0d7227 */ /* 0x000fc800078e00ff */
[----:B------:R0:W-:Y:S03]  /*0c30*/  STG.E.SYS [R10], R19 ;  /* 0x000000130a007386 */ /* 0x0001e6000010e900 */
[----:B------:R-:W-:-:S05]  /*0c40*/  IADD3 R13, -R13, RZ, RZ ;  /* 0x000000ff0d0d7210 */ /* 0x000fca0007ffe1ff */
[----:B------:R-:W-:-:S05]  /*0c50*/  IMAD R13, R13, c[0x0][0x0], R32 ;  /* 0x000000000d0d7a24 */ /* 0x000fca00078e0220 */
[----:B------:R-:W-:-:S12]  /*0c60*/  ISETP.GE.U32.AND P0, PT, R13, c[0x0][0x0], PT ;  /* 0x000000000d007a0c */ /* 0x000fd80003f06070 */
        /* <DEDUP_REMOVED lines=39> */
.L_x_19:
[----:B0-----:R-:W-:Y:S01]  /*0ee0*/  IABS R8, c[0x0][0x1c0] ;  /* 0x0000700000087a13 */ /* 0x001fe20000000000 */
[----:B------:R-:W-:Y:S02]  /*0ef0*/  ULDC UR4, c[0x0][0x1c0] ;  /* 0x0000700000047ab9 */ /* 0x000fe40000000800 */
[----:B------:R-:W-:-:S03]  /*0f00*/  ULOP3.LUT UR4, UR4, 0x1, URZ, 0x3c, !UPT ;  /* 0x0000000104047892 */ /* 0x000fc6000f8e3c3f */
[----:B------:R-:W0:Y:S03]  /*0f10*/  I2F.RP R12, R8 ;  /* 0x00000008000c7306 */ /* 0x000e260000209400 */
[----:B------:R-:W-:Y:S01]  /*0f20*/  ISETP.LE.AND P0, PT, RZ, UR4, PT ;  /* 0x00000004ff007c0c */ /* 0x000fe2000bf03270 */
[----:B0-----:R-:W0:Y:S02]  /*0f30*/  MUFU.RCP R12, R12 ;  /* 0x0000000c000c7308 */ /* 0x001e240000001000 */
[----:B0-----:R-:W-:-:S06]  /*0f40*/  IADD3 R10, R12, 0xffffffe, RZ ;  /* 0x0ffffffe0c0a7810 */ /* 0x001fcc0007ffe0ff */
[----:B------:R0:W1:Y:S02]  /*0f50*/  F2I.FTZ.U32.TRUNC.NTZ R11, R10 ;  /* 0x0000000a000b7305 */ /* 0x000064000021f000 */
[----:B0-----:R-:W-:Y:S01]  /*0f60*/  IMAD.MOV.U32 R10, RZ, RZ, RZ ;  /* 0x000000ffff0a7224 */ /* 0x001fe200078e00ff */
[----:B-1----:R-:W-:-:S05]  /*0f70*/  IADD3 R13, RZ, -R11, RZ ;  /* 0x8000000bff0d7210 */ /* 0x002fca0007ffe0ff */
[----:B------:R-:W-:-:S04]  /*0f80*/  IMAD R13, R13, R8, RZ ;  /* 0x000000080d0d7224 */ /* 0x000fc800078e02ff */
[----:B------:R-:W-:-:S08]  /*0f90*/  IMAD.HI.U32 R13, R11, R13, R10 ;  /* 0x0000000d0b0d7227 */ /* 0x000fd000078e000a */
[----:B------:R-:W-:-:S07]  /*0fa0*/  IMAD.HI.U32 R16, R13, 0x1, RZ ;  /* 0x000000010d107827 */ /* 0x000fce00078e00ff */
[----:B------:R-:W-:-:S05]  /*0fb0*/  IADD3 R11, -R16, RZ, RZ ;  /* 0x000000ff100b7210 */ /* 0x000fca0007ffe1ff */
[----:B------:R-:W-:-:S05]  /*0fc0*/  IMAD R11, R8, R11, 0x1 ;  /* 0x00000001080b7424 */ /* 0x000fca00078e020b */
[----:B------:R-:W-:-:S12]  /*0fd0*/  ISETP.GT.U32.AND P2, PT, R8, R11, PT ;  /* 0x0000000b0800720c */ /* 0x000fd80003f44070 */
[----:B------:R-:W-:Y:S01]  /*0fe0*/  @!P2 IMAD.IADD R11, R11, 0x1, -R8 ;  /* 0x000000010b0ba824 */ /* 0x000fe200078e0a08 */
[----:B------:R-:W-:Y:S02]  /*0ff0*/  @!P2 IADD3 R16, R16, 0x1, RZ ;  /* 0x000000011010a810 */ /* 0x000fe40007ffe0ff */
[----:B------:R-:W-:Y:S02]  /*1000*/  ISETP.NE.AND P2, PT, RZ, c[0x0][0x1c0], PT ;  /* 0x00007000ff007a0c */ /* 0x000fe40003f45270 */
[----:B------:R-:W-:Y:S01]  /*1010*/  ISETP.GE.U32.AND P1, PT, R11, R8, PT ;  /* 0x000000080b00720c */ /* 0x000fe20003f26070 */
[----:B------:R-:W-:-:S04]  /*1020*/  IMAD.IADD R8, R0, 0x1, R29 ;  /* 0x0000000100087824 */ /* 0x000fc800078e021d */
[----:B------:R-:W-:-:S04]  /*1030*/  IMAD R8, R8, c[0x0][0x1bc], RZ ;  /* 0x00006f0008087a24 */ /* 0x000fc800078e02ff */
[----:B------:R-:W-:-:S03]  /*1040*/  IMAD.WIDE R10, R8, R9, c[0x0][0x198] ;  /* 0x00006600080a7625 */ /* 0x000fc600078e0209 */
[----:B------:R-:W-:Y:S01]  /*1050*/  @P1 IADD3 R16, R16, 0x1, RZ ;  /* 0x0000000110101810 */ /* 0x000fe20007ffe0ff */
[----:B------:R-:W-:-:S03]  /*1060*/  IMAD.WIDE R12, R8, R9, c[0x0][0x1a0] ;  /* 0x00006800080c7625 */ /* 0x000fc600078e0209 */
[----:B------:R-:W-:Y:S01]  /*1070*/  @!P0 IADD3 R16, -R16, RZ, RZ ;  /* 0x000000ff10108210 */ /* 0x000fe20007ffe1ff */
[----:B------:R-:W-:Y:S01]  /*1080*/  IMAD.WIDE R14, R8, R9, c[0x0][0x1a8] ;  /* 0x00006a00080e7625 */ /* 0x000fe200078e0209 */
[----:B------:R0:W-:Y:S02]  /*1090*/  STG.E.SYS [R10], RZ ;  /* 0x000000ff0a007386 */ /* 0x0001e4000010e900 */
[----:B------:R-:W-:Y:S02]  /*10a0*/  @!P2 LOP3.LUT R16, RZ, c[0x0][0x1c0], RZ, 0x33, !PT ;  /* 0x00007000ff10aa12 */ /* 0x000fe400078e33ff */
[----:B------:R0:W-:Y:S04]  /*10b0*/  STG.E.SYS [R12], RZ ;  /* 0x000000ff0c007386 */ /* 0x0001e8000010e900 */
[----:B------:R-:W1:Y:S02]  /*10c0*/  I2F R17, R16 ;  /* 0x0000001000117306 */ /* 0x000e640000201400 */
[----:B-1----:R0:W-:Y:S02]  /*10d0*/  STG.E.SYS [R14], R17 ;  /* 0x000000110e007386 */ /* 0x0021e4000010e900 */
.L_x_15:
[----:B------:R-:W-:Y:S05]  /*10e0*/  BSYNC B6 ;  /* 0x0000000000067941 */ /* 0x000fea0003800000 */
.L_x_14:
[----:B------:R-:W-:Y:S04]  /*10f0*/  WARPSYNC 0xffffffff ;  /* 0xffffffff00007948 */ /* 0x000fe80003800000 */
[----:B------:R-:W-:Y:S05]  /*1100*/  BAR.SYNC 0x0 ;  /* 0x0000000000007b1d */ /* 0x000fea0000000000 */
[----:B------:R-:W-:-:S08]  /*1110*/  IADD3 R29, R29, 0x1, RZ ;  /* 0x000000011d1d7810 */ /* 0x000fd00007ffe0ff */
.L_x_5:
[----:B------:R-:W-:Y:S05]  /*1120*/  BSYNC B0 ;  /* 0x0000000000007941 */ /* 0x000fea0003800000 */
.L_x_4:
        /* <DEDUP_REMOVED lines=24> */
.L_x_24:
[----:B------:R-:W-:-:S08]  /*12b0*/  MOV R19, R35 ;  /* 0x0000002300137202 */ /* 0x000fd00000000f00 */
.L_x_23:
[----:B------:R-:W-:Y:S05]  /*12c0*/  BSYNC B6 ;  /* 0x0000000000067941 */ /* 0x000fea0003800000 */
.L_x_22:
        /* <DEDUP_REMOVED lines=9> */
[----:B------:R-:W-:-:S04]  /*1360*/  IMAD.HI.U32 R13, R11, R13, R10 ;  /* 0x0000000d0b0d7227 */ /* 0x000fc800078e000a */
[----:B------:R-:W-:-:S04]  /*1370*/  IMAD.WIDE R10, R8, R9, c[0x0][0x190] ;  /* 0x00006400080a7625 */ /* 0x000fc800078e0209 */
[----:B------:R-:W-:-:S04]  /*1380*/  IMAD.HI.U32 R13, R13, R32, RZ ;  /* 0x000000200d0d7227 */ /* 0x000fc800078e00ff */
[----:B------:R0:W-:Y:S02]  /*1390*/  STG.E.SYS [R10], R19 ;  /* 0x000000130a007386 */ /* 0x0001e4000010e900 */
[----:B------:R-:W-:-:S04]  /*13a0*/  IMAD.MOV R13, RZ, RZ, -R13 ;  /* 0x000000ffff0d7224 */ /* 0x000fc800078e0a0d */
        /* <DEDUP_REMOVED lines=13> */
[-C--:B------:R-:W-:Y:S01]  /*1480*/  IMAD.WIDE R10, R14, R9.reuse, c[0x0][0x198] ;  /* 0x000066000e0a7625 */ /* 0x080fe200078e0209 */
[----:B------:R-:W-:Y:S02]  /*1490*/  ULDC.64 UR4, c[0x0][0x170] ;  /* 0x00005c0000047ab9 */ /* 0x000fe40000000a00 */
[----:B------:R-:W2:Y:S01]  /*14a0*/  LDG.E.SYS R7, [R2.64+UR4] ;  /* 0x0000000402077981 */ /* 0x000ea2000c1ee900 */
[----:B------:R-:W-:-:S03]  /*14b0*/  IMAD.WIDE R14, R16, R9, c[0x0][0x1a8] ;  /* 0x00006a00100e7625 */ /* 0x000fc600078e0209 */
[----:B------:R-:W3:Y:S04]  /*14c0*/  LDG.E.SYS R18, [R12+-0x4] ;  /* 0xfffffc000c127381 */ /* 0x000ee800001ee900 */
[----:B------:R-:W2:Y:S04]  /*14d0*/  LDG.E.SYS R16, [R10+-0x4] ;  /* 0xfffffc000a107381 */ /* 0x000ea800001ee900 */
[----:B------:R-:W4:Y:S01]  /*14e0*/  LDG.E.SYS R14, [R14] ;  /* 0x000000000e0e7381 */ /* 0x000f2200001ee900 */
[----:B------:R-:W-:Y:S01]  /*14f0*/  ULDC.64 UR4, c[0x0][0x178] ;  /* 0x00005e0000047ab9 */ /* 0x000fe20000000a00 */
[----:B---3--:R-:W-:-:S04]  /*1500*/  FMUL R18, R31, R18 ;  /* 0x000000121f127220 */ /* 0x008fc80000400000 */
[----:B--2---:R-:W-:-:S04]  /*1510*/  FFMA R16, R7, R16, R18 ;  /* 0x0000001007107223 */ /* 0x004fc80000000012 */
        /* <DEDUP_REMOVED lines=18> */
.L_x_25:
        /* <DEDUP_REMOVED lines=8> */
[----:B0-----:R-:W-:Y:S01]  /*16c0*/  MOV R10, RZ ;  /* 0x000000ff000a7202 */ /* 0x001fe20000000f00 */
[----:B-1----:R-:W-:-:S04]  /*16d0*/  IMAD.MOV R12, RZ, RZ, -R11 ;  /* 0x000000ffff0c7224 */ /* 0x002fc800078e0a0b */
[----:B------:R-:W-:-:S04]  /*16e0*/  IMAD R13, R12, R7, RZ ;  /* 0x000000070c0d7224 */ /* 0x000fc800078e02ff */
[----:B------:R-:W-:-:S08]  /*16f0*/  IMAD.HI.U32 R13, R11, R13, R10 ;  /* 0x0000000d0b0d7227 */ /* 0x000fd000078e000a */
[----:B------:R-:W-:-:S06]  /*1700*/  IMAD.HI.U32 R8, R13, 0x1, RZ ;  /* 0x000000010d087827 */ /* 0x000fcc00078e00ff */
[----:B------:R-:W-:-:S04]  /*1710*/  IMAD.MOV R12, RZ, RZ, -R8 ;  /* 0x000000ffff0c7224 */ /* 0x000fc800078e0a08 */
[----:B------:R-:W-:-:S05]  /*1720*/  IMAD R12, R7, R12, 0x1 ;  /* 0x00000001070c7424 */ /* 0x000fca00078e020c */
[----:B------:R-:W-:-:S12]  /*1730*/  ISETP.GT.U32.AND P2, PT, R7, R12, PT ;  /* 0x0000000c0700720c */ /* 0x000fd80003f44070 */
[-C--:B------:R-:W-:Y:S02]  /*1740*/  @!P2 IADD3 R12, R12, -R7.reuse, RZ ;  /* 0x800000070c0ca210 */ /* 0x080fe40007ffe0ff */
[----:B------:R-:W-:Y:S02]  /*1750*/  @!P2 IADD3 R8, R8, 0x1, RZ ;  /* 0x000000010808a810 */ /* 0x000fe40007ffe0ff */
[----:B------:R-:W-:Y:S02]  /*1760*/  ISETP.GE.U32.AND P1, PT, R12, R7, PT ;  /* 0x000000070c00720c */ /* 0x000fe40003f26070 */
[----:B------:R-:W-:Y:S02]  /*1770*/  ISETP.NE.AND P2, PT, RZ, c[0x0][0x1c0], PT ;  /* 0x00007000ff007a0c */ /* 0x000fe40003f45270 */
[----:B------:R-:W-:-:S05]  /*1780*/  IADD3 R7, R0, R29, RZ ;  /* 0x0000001d00077210 */ /* 0x000fca0007ffe0ff */
[----:B------:R-:W-:-:S03]  /*1790*/  IMAD R14, R7, c[0x0][0x1bc], RZ ;  /* 0x00006f00070e7a24 */ /* 0x000fc600078e02ff */
[----:B------:R-:W-:Y:S01]  /*17a0*/  @P1 IADD3 R8, R8, 0x1, RZ ;  /* 0x0000000108081810 */ /* 0x000fe20007ffe0ff */
[----:B------:R-:W-:-:S04]  /*17b0*/  IMAD.WIDE R10, R14, R9, c[0x0][0x198] ;  /* 0x000066000e0a7625 */ /* 0x000fc800078e0209 */
[----:B------:R-:W-:Y:S02]  /*17c0*/  @!P0 IMAD.MOV R8, RZ, RZ, -R8 ;  /* 0x000000ffff088224 */ /* 0x000fe400078e0a08 */
[CC--:B------:R-:W-:Y:S02]  /*17d0*/  IMAD.WIDE R12, R14.reuse, R9.reuse, c[0x0][0x1a0] ;  /* 0x000068000e0c7625 */ /* 0x0c0fe400078e0209 */
[----:B------:R0:W-:Y:S01]  /*17e0*/  STG.E.SYS [R10], RZ ;  /* 0x000000ff0a007386 */ /* 0x0001e2000010e900 */
[----:B------:R-:W-:Y:S01]  /*17f0*/  @!P2 LOP3.LUT R8, RZ, c[0x0][0x1c0], RZ, 0x33, !PT ;  /* 0x00007000ff08aa12 */ /* 0x000fe200078e33ff */
[----:B------:R-:W-:-:S04]  /*1800*/  IMAD.WIDE R14, R14, R9, c[0x0][0x1a8] ;  /* 0x00006a000e0e7625 */ /* 0x000fc800078e0209 */
[----:B------:R0:W-:Y:S01]  /*1810*/  STG.E.SYS [R12], RZ ;  /* 0x000000ff0c007386 */ /* 0x0001e2000010e900 */
[----:B------:R-:W1:Y:S03]  /*1820*/  I2F R17, R8 ;  /* 0x0000000800117306 */ /* 0x000e660000201400 */
[----:B-1----:R0:W-:Y:S02]  /*1830*/  STG.E.SYS [R14], R17 ;  /* 0x000000110e007386 */ /* 0x0021e4000010e900 */
.L_x_21:
[----:B------:R-:W-:Y:S05]  /*1840*/  BSYNC B0 ;  /* 0x0000000000007941 */ /* 0x000fea0003800000 */
.L_x_20:
[----:B------:R-:W-:Y:S04]  /*1850*/  WARPSYNC 0xffffffff ;  /* 0xffffffff00007948 */ /* 0x000fe80003800000 */
[----:B------:R-:W-:Y:S05]  /*1860*/  BAR.SYNC 0x0 ;  /* 0x0000000000007b1d */ /* 0x000fea0000000000 */
[----:B------:R-:W-:-:S08]  /*1870*/  IADD3 R29, R29, 0x1, RZ ;  /* 0x000000011d1d7810 */ /* 0x000fd00007ffe0ff */
.L_x_3:
[----:B01----:R-:W-:Y:S05]  /*1880*/  BSYNC B1 ;  /* 0x0000000000017941 */ /* 0x003fea0003800000 */
.L_x_2:
[----:B------:R-:W-:-:S12]  /*1890*/  ISETP.GE.U32.AND P0, PT, R6, 0x4, PT ;  /* 0x000000040600780c */ /* 0x000fd80003f06070 */
[----:B------:R-:W-:Y:S05]  /*18a0*/  @!P0 BRA `(.L_x_1) ;  /* 0x00001d5000008947 */ /* 0x000fea0003800000 */
[----:B------:R-:W-:Y:S01]  /*18b0*/  IMAD R28, R0, c[0x0][0x1bc], R5 ;  /* 0x00006f00001c7a24 */ /* 0x000fe200078e0205 */
[C---:B------:R-:W-:Y:S01]  /*18c0*/  IADD3 R5, R29.reuse, 0x2, RZ ;  /* 0x000000021d057810 */ /* 0x040fe20007ffe0ff */
[----:B------:R-:W-:Y:S01]  /*18d0*/  IMAD R6, R4, c[0x0][0x0], R29 ;  /* 0x0000000004067a24 */ /* 0x000fe200078e021d */
[----:B------:R-:W-:Y:S01]  /*18e0*/  IADD3 R25, R0, R29, RZ ;  /* 0x0000001d00197210 */ /* 0x000fe20007ffe0ff */
[C-C-:B------:R-:W-:Y:S01]  /*18f0*/  IMAD R22, R29.reuse, c[0x0][0x0], R28.reuse ;  /* 0x000000001d167a24 */ /* 0x140fe200078e021c */
[----:B------:R-:W-:Y:S01]  /*1900*/  IADD3 R27, R29, 0x1, RZ ;  /* 0x000000011d1b7810 */ /* 0x000fe20007ffe0ff */
[----:B------:R-:W-:Y:S01]  /*1910*/  IMAD R24, R5, c[0x0][0x0], R28 ;  /* 0x0000000005187a24 */ /* 0x000fe200078e021c */
[----:B------:R-:W-:Y:S01]  /*1920*/  IADD3 R23, R29, 0x3, RZ ;  /* 0x000000031d177810 */ /* 0x000fe20007ffe0ff */
[----:B------:R-:W-:Y:S01]  /*1930*/  IMAD.WIDE R6, R6, R9, c[0x0][0x188] ;  /* 0x0000620006067625 */ /* 0x000fe200078e0209 */
[----:B------:R-:W-:Y:S02]  /*1940*/  IADD3 R21, R25, 0x3, RZ ;  /* 0x0000000319157810 */ /* 0x000fe40007ffe0ff */
[----:B------:R-:W-:Y:S01]  /*1950*/  IADD3 R26, R29, -0x1, RZ ;  /* 0xffffffff1d1a7810 */ /* 0x000fe20007ffe0ff */
[C---:B------:R-:W-:Y:S01]  /*1960*/  IMAD.IADD R5, R0.reuse, 0x1, R5 ;  /* 0x0000000100057824 */ /* 0x040fe200078e0205 */
[----:B------:R-:W-:Y:S01]  /*1970*/  IADD3 R0, R0, R27, RZ ;  /* 0x0000001b00007210 */ /* 0x000fe20007ffe0ff */
[----:B------:R-:W-:-:S02]  /*1980*/  IMAD.MOV.U32 R4, RZ, RZ, R6 ;  /* 0x000000ffff047224 */ /* 0x000fc400078e0006 */
[----:B------:R-:W-:Y:S02]  /*1990*/  IMAD R25, R25, c[0x0][0x1bc], RZ ;  /* 0x00006f0019197a24 */ /* 0x000fe400078e02ff */
[----:B------:R-:W-:Y:S02]  /*19a0*/  IMAD R23, R23, c[0x0][0x0], R28 ;  /* 0x0000000017177a24 */ /* 0x000fe400078e021c */
[----:B------:R-:W-:Y:S02]  /*19b0*/  IMAD R21, R21, c[0x0][0x1bc], RZ ;  /* 0x00006f0015157a24 */ /* 0x000fe400078e02ff */
[----:B------:R-:W-:Y:S02]  /*19c0*/  IMAD R20, R5, c[0x0][0x1bc], RZ ;  /* 0x00006f0005147a24 */ /* 0x000fe400078e02ff */
[----:B------:R-:W-:-:S08]  /*19d0*/  IMAD R0, R0, c[0x0][0x1bc], RZ ;  /* 0x00006f0000007a24 */ /* 0x000fd000078e02ff */
.L_x_48:
[----:B------:R-:W-:Y:S01]  /*19e0*/  ISETP.GE.AND P0, PT, R29, RZ, PT ;  /* 0x000000ff1d00720c */ /* 0x000fe20003f06270 */
[----:B------:R-:W-:Y:S01]  /*19f0*/  IMAD.MOV.U32 R10, RZ, RZ, 0x4 ;  /* 0x00000004ff0a7424 */ /* 0x000fe200078e00ff */
[----:B------:R-:W-:Y:S01]  /*1a00*/  BMOV.32.CLEAR RZ, B0 ;  /* 0x0000000000ff7355 */ /* 0x000fe20000100000 */
[----:B------:R-:W-:Y:S01]  /*1a10*/  BSSY B0, `(.L_x_26) ;  /* 0x000006d000007945 */ /* 0x000fe20003800000 */
[----:B------:R-:W-:Y:S01]  /*1a20*/  MOV R5, R7 ;  /* 0x0000000700057202 */ /* 0x000fe20000000f00 */
[----:B------:R-:W-:-:S04]  /*1a30*/  IMAD.WIDE R12, R22, R10, c[0x0][0x198] ;  /* 0x00006600160c7625 */ /* 0x000fc800078e020a */
[----:B------:R-:W-:-:S04]  /*1a40*/  IMAD.WIDE R14, R22, R10, c[0x0][0x1a0] ;  /* 0x00006800160e7625 */ /* 0x000fc800078e020a */
[----:B------:R-:W-:Y:S01]  /*1a50*/  IMAD.WIDE R16, R22, R10, c[0x0][0x1a8] ;  /* 0x00006a0016107625 */ /* 0x000fe200078e020a */
[----:B------:R-:W-:Y:S07]  /*1a60*/  @!P0 BRA `(.L_x_27) ;  /* 0x0000067000008947 */ /* 0x000fee0003800000 */
[----:B------:R-:W-:Y:S01]  /*1a70*/  ULDC.64 UR4, c[0x0][0x160] ;  /* 0x0000580000047ab9 */ /* 0x000fe20000000a00 */
[----:B------:R-:W2:Y:S04]  /*1a80*/  LDG.E.SYS R7, [R4] ;  /* 0x0000000004077381 */ /* 0x000ea800001ee900 */
[----:B------:R-:W2:Y:S01]  /*1a90*/  LDG.E.SYS R6, [R2.64+UR4] ;  /* 0x0000000402067981 */ /* 0x000ea2000c1ee900 */
[----:B------:R-:W-:-:S03]  /*1aa0*/  ULDC.64 UR4, c[0x0][0x168] ;  /* 0x00005a0000047ab9 */ /* 0x000fc60000000a00 */
[----:B------:R-:W3:Y:S01]  /*1ab0*/  LDG.E.SYS R8, [R2.64+UR4] ;  /* 0x0000000402087981 */ /* 0x000ee2000c1ee900 */
[----:B------:R-:W-:Y:S01]  /*1ac0*/  BMOV.32.CLEAR RZ, B1 ;  /* 0x0000000001ff7355 */ /* 0x000fe20000100000 */
[----:B------:R-:W-:Y:S01]  /*1ad0*/  BSSY B1, `(.L_x_28) ;  /* 0x000000d000017945 */ /* 0x000fe20003800000 */
[----:B--2---:R-:W-:Y:S02]  /*1ae0*/  FSETP.NEU.AND P0, PT, R6, R7, PT ;  /* 0x000000070600720b */ /* 0x004fe40003f0d000 */
[----:B------:R-:W-:-:S10]  /*1af0*/  SHF.R.S32.HI R7, RZ, 0x1f, R22 ;  /* 0x0000001fff077819 */ /* 0x000fd40000011416 */
        /* <DEDUP_REMOVED lines=9> */
.L_x_30:
[----:B------:R-:W-:-:S08]  /*1b90*/  IMAD.MOV.U32 R11, RZ, RZ, R35 ;  /* 0x000000ffff0b7224 */ /* 0x000fd000078e0023 */
.L_x_29:
[----:B------:R-:W-:Y:S05]  /*1ba0*/  BSYNC B1 ;  /* 0x0000000000017941 */ /* 0x000fea0003800000 */
.L_x_28:
[----:B------:R-:W0:Y:S01]  /*1bb0*/  I2F.U32.RP R6, c[0x0][0x0] ;  /* 0x0000000000067b06 */ /* 0x000e220000209000 */
[----:B------:R-:W-:Y:S01]  /*1bc0*/  ISETP.NE.U32.AND P2, PT, RZ, c[0x0][0x0], PT ;  /* 0x00000000ff007a0c */ /* 0x000fe20003f45070 */
[----:B0-----:R-:W0:Y:S02]  /*1bd0*/  MUFU.RCP R6, R6 ;  /* 0x0000000600067308 */ /* 0x001e240000001000 */
[----:B0-----:R-:W-:-:S06]  /*1be0*/  IADD3 R8, R6, 0xffffffe, RZ ;  /* 0x0ffffffe06087810 */ /* 0x001fcc0007ffe0ff */
[----:B------:R0:W1:Y:S02]  /*1bf0*/  F2I.FTZ.U32.TRUNC.NTZ R9, R8 ;  /* 0x0000000800097305 */ /* 0x000064000021f000 */
[----:B0-----:R-:W-:Y:S01]  /*1c00*/  IMAD.MOV.U32 R8, RZ, RZ, RZ ;  /* 0x000000ffff087224 */ /* 0x001fe200078e00ff */
[----:B-1----:R-:W-:-:S05]  /*1c10*/  IADD3 R19, RZ, -R9, RZ ;  /* 0x80000009ff137210 */ /* 0x002fca0007ffe0ff */
[----:B------:R-:W-:-:S04]  /*1c20*/  IMAD R19, R19, c[0x0][0x0], RZ ;  /* 0x0000000013137a24 */ /* 0x000fc800078e02ff */
[----:B------:R-:W-:-:S08]  /*1c30*/  IMAD.HI.U32 R19, R9, R19, R8 ;  /* 0x0000001309137227 */ /* 0x000fd000078e0008 */
[----:B------:R-:W-:-:S07]  /*1c40*/  IMAD.HI.U32 R19, R19, R32, RZ ;  /* 0x0000002013137227 */ /* 0x000fce00078e00ff */
[----:B------:R-:W-:-:S05]  /*1c50*/  IADD3 R19, -R19, RZ, RZ ;  /* 0x000000ff13137210 */ /* 0x000fca0007ffe1ff */
[----:B------:R-:W-:-:S05]  /*1c60*/  IMAD R19, R19, c[0x0][0x0], R32 ;  /* 0x0000000013137a24 */ /* 0x000fca00078e0220 */
[----:B------:R-:W-:-:S12]  /*1c70*/  ISETP.GE.U32.AND P0, PT, R19, c[0x0][0x0], PT ;  /* 0x0000000013007a0c */ /* 0x000fd80003f06070 */
[----:B------:R-:W-:Y:S02]  /*1c80*/  @P0 IADD3 R19, R19, -c[0x0][0x0], RZ ;  /* 0x8000000013130a10 */ /* 0x000fe40007ffe0ff */
[C---:B------:R-:W-:Y:S02]  /*1c90*/  LEA R6, P0, R22.reuse, c[0x0][0x190], 0x2 ;  /* 0x0000640016067a11 */ /* 0x040fe400078010ff */
[----:B------:R-:W-:Y:S02]  /*1ca0*/  ISETP.GE.U32.AND P1, PT, R19, c[0x0][0x0], PT ;  /* 0x0000000013007a0c */ /* 0x000fe40003f26070 */
[----:B------:R-:W-:Y:S02]  /*1cb0*/  LEA.HI.X R7, R22, c[0x0][0x194], R7, 0x2, P0 ;  /* 0x0000650016077a11 */ /* 0x000fe400000f1407 */
[----:B------:R-:W-:-:S06]  /*1cc0*/  ISETP.NE.AND P0, PT, R32, RZ, PT ;  /* 0x000000ff2000720c */ /* 0x000fcc0003f05270 */
[----:B------:R0:W-:Y:S02]  /*1cd0*/  STG.E.SYS [R6], R11 ;  /* 0x0000000b06007386 */ /* 0x0001e4000010e900 */
[----:B------:R-:W-:-:S04]  /*1ce0*/  @P1 IADD3 R19, R19, -c[0x0][0x0], RZ ;  /* 0x8000000013131a10 */ /* 0x000fc80007ffe0ff */
[----:B------:R-:W-:-:S04]  /*1cf0*/  @!P2 LOP3.LUT R19, RZ, c[0x0][0x0], RZ, 0x33, !PT ;  /* 0x00000000ff13aa12 */ /* 0x000fc800078e33ff */
[----:B------:R-:W-:-:S12]  /*1d00*/  ISETP.EQ.OR P0, PT, R19, RZ, !P0 ;  /* 0x000000ff1300720c */ /* 0x000fd80004702670 */
[----:B------:R-:W-:Y:S05]  /*1d10*/  @P0 BRA `(.L_x_31) ;  /* 0x000001d000000947 */ /* 0x000fea0003800000 */
[----:B0-----:R-:W-:Y:S02]  /*1d20*/  IMAD.MOV.U32 R10, RZ, RZ, 0x4 ;  /* 0x00000004ff0a7424 */ /* 0x001fe400078e00ff */
[----:B------:R-:W-:-:S04]  /*1d30*/  IMAD R9, R26, c[0x0][0x0], R28 ;  /* 0x000000001a097a24 */ /* 0x000fc800078e021c */
[C---:B------:R-:W-:Y:S01]  /*1d40*/  IMAD.WIDE R6, R9.reuse, R10, c[0x0][0x1a0] ;  /* 0x0000680009067625 */ /* 0x040fe200078e020a */
[----:B------:R-:W-:-:S03]  /*1d50*/  IADD3 R19, R9, -0x1, RZ ;  /* 0xffffffff09137810 */ /* 0x000fc60007ffe0ff */
        /* <DEDUP_REMOVED lines=10> */
[----:B----4-:R-:W-:-:S04]  /*1e00*/  FFMA R36, R31, R18, R36 ;  /* 0x000000121f247223 */ /* 0x010fc80000000024 */
[----:B------:R-:W-:-:S08]  /*1e10*/  FMUL R11, R36, R11 ;  /* 0x0000000b240b7220 */ /* 0x000fd00000400000 */
[----:B------:R0:W-:Y:S04]  /*1e20*/  STG.E.SYS [R12], R11 ;  /* 0x0000000b0c007386 */ /* 0x0001e8000010e900 */
[----:B------:R-:W2:Y:S04]  /*1e30*/  LDG.E.SYS R7, [R6] ;  /* 0x0000000006077381 */ /* 0x000ea800001ee900 */
[----:B------:R-:W3:Y:S04]  /*1e40*/  LDG.E.SYS R33, [R8] ;  /* 0x0000000008217381 */ /* 0x000ee800001ee900 */
[----:B------:R-:W3:Y:S01]  /*1e50*/  LDG.E.SYS R36, [R2.64+UR4] ;  /* 0x0000000402247981 */ /* 0x000ee2000c1ee900 */
[----:B--2---:R-:W-:-:S04]  /*1e60*/  FMUL R35, R30, R7 ;  /* 0x000000071e237220 */ /* 0x004fc80000400000 */
[----:B---3--:R-:W-:-:S04]  /*1e70*/  FFMA R33, R33, R36, R35 ;  /* 0x0000002421217223 */ /* 0x008fc80000000023 */
[----:B------:R-:W2:Y:S04]  /*1e80*/  LDG.E.SYS R35, [R14+-0x4] ;  /* 0xfffffc000e237381 */ /* 0x000ea800001ee900 */
[----:B------:R0:W-:Y:S04]  /*1e90*/  STG.E.SYS [R14], R33 ;  /* 0x000000210e007386 */ /* 0x0001e8000010e900 */
[----:B------:R-:W3:Y:S01]  /*1ea0*/  LDG.E.SYS R19, [R12+-0x4] ;  /* 0xfffffc000c137381 */ /* 0x000ee200001ee900 */
[----:B--2---:R-:W-:-:S04]  /*1eb0*/  FMUL R35, R30, R35 ;  /* 0x000000231e237220 */ /* 0x004fc80000400000 */
[----:B---3--:R-:W-:-:S08]  /*1ec0*/  FFMA R19, R30, R19, R35 ;  /* 0x000000131e137223 */ /* 0x008fd00000000023 */
[----:B------:R0:W-:Y:S01]  /*1ed0*/  STG.E.SYS [R16], R19 ;  /* 0x0000001310007386 */ /* 0x0001e2000010e900 */
[----:B------:R-:W-:Y:S05]  /*1ee0*/  BRA `(.L_x_27) ;  /* 0x000001f000007947 */ /* 0x000fea0003800000 */
.L_x_31:
[----:B0-----:R-:W-:Y:S01]  /*1ef0*/  IABS R8, c[0x0][0x1c0] ;  /* 0x0000700000087a13 */ /* 0x001fe20000000000 */
[----:B------:R-:W-:Y:S01]  /*1f00*/  ULDC UR4, c[0x0][0x1c0] ;  /* 0x0000700000047ab9 */ /* 0x000fe20000000800 */
[----:B------:R-:W-:Y:S01]  /*1f10*/  IMAD.MOV.U32 R10, RZ, RZ, 0x4 ;  /* 0x00000004ff0a7424 */ /* 0x000fe200078e00ff */
[----:B------:R-:W-:-:S03]  /*1f20*/  ULOP3.LUT UR4, UR4, 0x1, URZ, 0x3c, !UPT ;  /* 0x0000000104047892 */ /* 0x000fc6000f8e3c3f */
[----:B------:R-:W0:Y:S01]  /*1f30*/  I2F.RP R9, R8 ;  /* 0x0000000800097306 */ /* 0x000e220000209400 */
[----:B------:R-:W-:Y:S02]  /*1f40*/  IMAD.WIDE R18, R25, R10, c[0x0][0x1a8] ;  /* 0x00006a0019127625 */ /* 0x000fe400078e020a */
        /* <DEDUP_REMOVED lines=16> */
[----:B------:R-:W-:-:S04]  /*2050*/  IMAD.WIDE R6, R25, R10, c[0x0][0x198] ;  /* 0x0000660019067625 */ /* 0x000fc800078e020a */
[----:B------:R-:W-:-:S04]  /*2060*/  IMAD.WIDE R8, R25, R10, c[0x0][0x1a0] ;  /* 0x0000680019087625 */ /* 0x000fc800078e020a */
[----:B------:R0:W-:Y:S03]  /*2070*/  STG.E.SYS [R6], RZ ;  /* 0x000000ff06007386 */ /* 0x0001e6000010e900 */
[----:B------:R-:W-:Y:S01]  /*2080*/  @P1 IADD3 R11, R11, 0x1, RZ ;  /* 0x000000010b0b1810 */ /* 0x000fe20007ffe0ff */
[----:B------:R0:W-:Y:S03]  /*2090*/  STG.E.SYS [R8], RZ ;  /* 0x000000ff08007386 */ /* 0x0001e6000010e900 */
[----:B------:R-:W-:-:S04]  /*20a0*/  @!P0 IADD3 R11, -R11, RZ, RZ ;  /* 0x000000ff0b0b8210 */ /* 0x000fc80007ffe1ff */
[----:B------:R-:W-:-:S06]  /*20b0*/  @!P2 LOP3.LUT R11, RZ, c[0x0][0x1c0], RZ, 0x33, !PT ;  /* 0x00007000ff0baa12 */ /* 0x000fcc00078e33ff */
[----:B------:R-:W1:Y:S02]  /*20c0*/  I2F R11, R11 ;  /* 0x0000000b000b7306 */ /* 0x000e640000201400 */
[----:B-1----:R0:W-:Y:S02]  /*20d0*/  STG.E.SYS [R18], R11 ;  /* 0x0000000b12007386 */ /* 0x0021e4000010e900 */
.L_x_27:
[----:B------:R-:W-:Y:S05]  /*20e0*/  BSYNC B0 ;  /* 0x0000000000007941 */ /* 0x000fea0003800000 */
.L_x_26:
[----:B------:R-:W-:Y:S01]  /*20f0*/  ISETP.GE.AND P0, PT, R29, -0x1, PT ;  /* 0xffffffff1d00780c */ /* 0x000fe20003f06270 */
[----:B------:R-:W-:Y:S04]  /*2100*/  WARPSYNC 0xffffffff ;  /* 0xffffffff00007948 */ /* 0x000fe80003800000 */
[----:B------:R-:W-:Y:S01]  /*2110*/  IMAD R37, R27, c[0x0][0x0], R28 ;  /* 0x000000001b257a24 */ /* 0x000fe200078e021c */
[----:B------:R-:W-:Y:S01]  /*2120*/  BMOV.32.CLEAR RZ, B0 ;  /* 0x0000000000ff7355 */ /* 0x000fe20000100000 */
[----:B------:R-:W-:Y:S05]  /*2130*/  BAR.SYNC 0x0 ;  /* 0x0000000000007b1d */ /* 0x000fea0000000000 */
[----:B------:R-:W-:Y:S01]  /*2140*/  BSSY B0, `(.L_x_32) ;  /* 0x0000065000007945 */ /* 0x000fe20003800000 */
[----:B0-----:R-:W-:-:S04]  /*2150*/  IMAD.WIDE R6, R37, R10, c[0x0][0x198] ;  /* 0x0000660025067625 */ /* 0x001fc800078e020a */
[----:B------:R-:W-:-:S04]  /*2160*/  IMAD.WIDE R8, R37, R10, c[0x0][0x1a0] ;  /* 0x0000680025087625 */ /* 0x000fc800078e020a */
[----:B------:R-:W-:Y:S01]  /*2170*/  IMAD.WIDE R10, R37, R10, c[0x0][0x1a8] ;  /* 0x00006a00250a7625 */ /* 0x000fe200078e020a */
[----:B------:R-:W-:Y:S07]  /*2180*/  @!P0 BRA `(.L_x_33) ;  /* 0x0000060000008947 */ /* 0x000fee0003800000 */
[----:B------:R-:W-:Y:S01]  /*2190*/  ULDC.64 UR4, c[0x0][0x160] ;  /* 0x0000580000047ab9 */ /* 0x000fe20000000a00 */
[----:B------:R-:W2:Y:S04]  /*21a0*/  LDG.E.SYS R19, [R4+0x4] ;  /* 0x0000040004137381 */ /* 0x000ea800001ee900 */
[----:B------:R-:W2:Y:S01]  /*21b0*/  LDG.E.SYS R18, [R2.64+UR4] ;  /* 0x0000000402127981 */ /* 0x000ea2000c1ee900 */
[----:B------:R-:W-:-:S03]  /*21c0*/  ULDC.64 UR4, c[0x0][0x168] ;  /* 0x00005a0000047ab9 */ /* 0x000fc60000000a00 */
[----:B------:R-:W3:Y:S01]  /*21d0*/  LDG.E.SYS R33, [R2.64+UR4] ;  /* 0x0000000402217981 */ /* 0x000ee2000c1ee900 */
[----:B------:R-:W-:Y:S01]  /*21e0*/  BMOV.32.CLEAR RZ, B1 ;  /* 0x0000000001ff7355 */ /* 0x000fe20000100000 */
[----:B------:R-:W-:Y:S01]  /*21f0*/  BSSY B1, `(.L_x_34) ;  /* 0x000000c000017945 */ /* 0x000fe20003800000 */
[----:B------:R-:W-:Y:S02]  /*2200*/  SHF.R.S32.HI R40, RZ, 0x1f, R37 ;  /* 0x0000001fff287819 */ /* 0x000fe40000011425 */
[----:B--2---:R-:W-:-:S12]  /*2210*/  FSETP.NEU.AND P0, PT, R18, R19, PT ;  /* 0x000000131200720b */ /* 0x004fd80003f0d000 */
        /* <DEDUP_REMOVED lines=9> */
.L_x_35:
[----:B------:R-:W-:Y:S05]  /*22b0*/  BSYNC B1 ;  /* 0x0000000000017941 */ /* 0x000fea0003800000 */
.L_x_34:
        /* <DEDUP_REMOVED lines=14> */
[----:B------:R-:W-:Y:S02]  /*23a0*/  LEA R18, P0, R37, c[0x0][0x190], 0x2 ;  /* 0x0000640025127a11 */ /* 0x000fe400078010ff */
        /* <DEDUP_REMOVED lines=8> */
[----:B0-----:R-:W2:Y:S01]  /*2430*/  LDG.E.SYS R36, [R14+-0x4] ;  /* 0xfffffc000e247381 */ /* 0x001ea200001ee900 */
[----:B------:R-:W-:-:S03]  /*2440*/  ULDC.64 UR4, c[0x0][0x170] ;  /* 0x00005c0000047ab9 */ /* 0x000fc60000000a00 */
[----:B------:R-:W3:Y:S04]  /*2450*/  LDG.E.SYS R19, [R12+-0x4] ;  /* 0xfffffc000c137381 */ /* 0x000ee800001ee900 */
[----:B------:R-:W3:Y:S04]  /*2460*/  LDG.E.SYS R18, [R2.64+UR4] ;  /* 0x0000000402127981 */ /* 0x000ee8000c1ee900 */
[----:B------:R-:W4:Y:S01]  /*2470*/  LDG.E.SYS R16, [R16+-0x4] ;  /* 0xfffffc0010107381 */ /* 0x000f2200001ee900 */
[----:B------:R-:W-:Y:S01]  /*2480*/  ULDC.64 UR4, c[0x0][0x178] ;  /* 0x00005e0000047ab9 */ /* 0x000fe20000000a00 */
[----:B--2---:R-:W-:-:S04]  /*2490*/  FMUL R36, R31, R36 ;  /* 0x000000241f247220 */ /* 0x004fc80000400000 */
[----:B---3--:R-:W-:-:S04]  /*24a0*/  FFMA R18, R18, R19, R36 ;  /* 0x0000001312127223 */ /* 0x008fc80000000024 */
[----:B----4-:R-:W-:-:S04]  /*24b0*/  FFMA R18, R31, R16, R18 ;  /* 0x000000101f127223 */ /* 0x010fc80000000012 */
[----:B------:R-:W-:-:S08]  /*24c0*/  FMUL R35, R18, R35 ;  /* 0x0000002312237220 */ /* 0x000fd00000400000 */
[----:B------:R0:W-:Y:S04]  /*24d0*/  STG.E.SYS [R6], R35 ;  /* 0x0000002306007386 */ /* 0x0001e8000010e900 */
[----:B------:R-:W2:Y:S04]  /*24e0*/  LDG.E.SYS R15, [R14] ;  /* 0x000000000e0f7381 */ /* 0x000ea800001ee900 */
[----:B------:R-:W3:Y:S04]  /*24f0*/  LDG.E.SYS R12, [R12] ;  /* 0x000000000c0c7381 */ /* 0x000ee800001ee900 */
[----:B------:R-:W3:Y:S04]  /*2500*/  LDG.E.SYS R19, [R2.64+UR4] ;  /* 0x0000000402137981 */ /* 0x000ee8000c1ee900 */
[----:B------:R-:W4:Y:S01]  /*2510*/  LDG.E.SYS R33, [R8+-0x4] ;  /* 0xfffffc0008217381 */ /* 0x000f2200001ee900 */
[----:B--2---:R-:W-:-:S04]  /*2520*/  FMUL R18, R30, R15 ;  /* 0x0000000f1e127220 */ /* 0x004fc80000400000 */
[----:B---3--:R-:W-:-:S08]  /*2530*/  FFMA R19, R12, R19, R18 ;  /* 0x000000130c137223 */ /* 0x008fd00000000012 */
[----:B------:R0:W-:Y:S04]  /*2540*/  STG.E.SYS [R8], R19 ;  /* 0x0000001308007386 */ /* 0x0001e8000010e900 */
[----:B------:R-:W2:Y:S01]  /*2550*/  LDG.E.SYS R17, [R6+-0x4] ;  /* 0xfffffc0006117381 */ /* 0x000ea200001ee900 */
[----:B----4-:R-:W-:-:S04]  /*2560*/  FMUL R33, R30, R33 ;  /* 0x000000211e217220 */ /* 0x010fc80000400000 */
[----:B--2---:R-:W-:-:S08]  /*2570*/  FFMA R17, R30, R17, R33 ;  /* 0x000000111e117223 */ /* 0x004fd00000000021 */
[----:B------:R0:W-:Y:S01]  /*2580*/  STG.E.SYS [R10], R17 ;  /* 0x000000110a007386 */ /* 0x0001e2000010e900 */
[----:B------:R-:W-:Y:S05]  /*2590*/  BRA `(.L_x_33) ;  /* 0x000001f000007947 */ /* 0x000fea0003800000 */
.L_x_36:
        /* <DEDUP_REMOVED lines=12> */
[----:B------:R-:W-:Y:S01]  /*2660*/  IMAD.HI.U32 R18, R17, 0x1, RZ ;  /* 0x0000000111127827 */ /* 0x000fe200078e00ff */
[----:B------:R-:W-:-:S05]  /*2670*/  MOV R17, 0x4 ;  /* 0x0000000400117802 */ /* 0x000fca0000000f00 */
[----:B------:R-:W-:-:S04]  /*2680*/  IMAD.MOV R13, RZ, RZ, -R18 ;  /* 0x000000ffff0d7224 */ /* 0x000fc800078e0a12 */
[----:B------:R-:W-:-:S05]  /*2690*/  IMAD R13, R14, R13, 0x1 ;  /* 0x000000010e0d7424 */ /* 0x000fca00078e020d */
[----:B------:R-:W-:-:S12]  /*26a0*/  ISETP.GT.U32.AND P2, PT, R14, R13, PT ;  /* 0x0000000d0e00720c */ /* 0x000fd80003f44070 */
[-C--:B------:R-:W-:Y:S02]  /*26b0*/  @!P2 IADD3 R13, R13, -R14.reuse, RZ ;  /* 0x8000000e0d0da210 */ /* 0x080fe40007ffe0ff */
[----:B------:R-:W-:Y:S02]  /*26c0*/  @!P2 IADD3 R18, R18, 0x1, RZ ;  /* 0x000000011212a810 */ /* 0x000fe40007ffe0ff */
[----:B------:R-:W-:Y:S01]  /*26d0*/  ISETP.GE.U32.AND P1, PT, R13, R14, PT ;  /* 0x0000000e0d00720c */ /* 0x000fe20003f26070 */
[----:B------:R-:W-:Y:S01]  /*26e0*/  IMAD.WIDE R12, R0, R17, c[0x0][0x198] ;  /* 0x00006600000c7625 */ /* 0x000fe200078e0211 */
[----:B------:R-:W-:-:S03]  /*26f0*/  ISETP.NE.AND P2, PT, RZ, c[0x0][0x1c0], PT ;  /* 0x00007000ff007a0c */ /* 0x000fc60003f45270 */
[----:B------:R-:W-:-:S04]  /*2700*/  IMAD.WIDE R14, R0, R17, c[0x0][0x1a0] ;  /* 0x00006800000e7625 */ /* 0x000fc800078e0211 */
[----:B------:R-:W-:Y:S01]  /*2710*/  IMAD.WIDE R16, R0, R17, c[0x0][0x1a8] ;  /* 0x00006a0000107625 */ /* 0x000fe200078e0211 */
[----:B------:R0:W-:Y:S02]  /*2720*/  STG.E.SYS [R12], RZ ;  /* 0x000000ff0c007386 */ /* 0x0001e4000010e900 */
[----:B------:R-:W-:Y:S02]  /*2730*/  @P1 IADD3 R18, R18, 0x1, RZ ;  /* 0x0000000112121810 */ /* 0x000fe40007ffe0ff */
[----:B------:R0:W-:Y:S03]  /*2740*/  STG.E.SYS [R14], RZ ;  /* 0x000000ff0e007386 */ /* 0x0001e6000010e900 */
[----:B------:R-:W-:-:S05]  /*2750*/  @!P0 IMAD.MOV R18, RZ, RZ, -R18 ;  /* 0x000000ffff128224 */ /* 0x000fca00078e0a12 */
[----:B------:R-:W-:-:S06]  /*2760*/  @!P2 LOP3.LUT R18, RZ, c[0x0][0x1c0], RZ, 0x33, !PT ;  /* 0x00007000ff12aa12 */ /* 0x000fcc00078e33ff */
[----:B------:R-:W1:Y:S02]  /*2770*/  I2F R19, R18 ;  /* 0x0000001200137306 */ /* 0x000e640000201400 */
[----:B-1----:R0:W-:Y:S02]  /*2780*/  STG.E.SYS [R16], R19 ;  /* 0x0000001310007386 */ /* 0x0021e4000010e900 */
.L_x_33:
[----:B------:R-:W-:Y:S05]  /*2790*/  BSYNC B0 ;  /* 0x0000000000007941 */ /* 0x000fea0003800000 */
.L_x_32:
[----:B0-----:R-:W-:Y:S01]  /*27a0*/  IADD3 R12, R29, 0x2, RZ ;  /* 0x000000021d0c7810 */ /* 0x001fe20007ffe0ff */
[----:B------:R-:W-:Y:S01]  /*27b0*/  IMAD.MOV.U32 R17, RZ, RZ, 0x4 ;  /* 0x00000004ff117424 */ /* 0x000fe200078e00ff */
[----:B------:R-:W-:Y:S01]  /*27c0*/  BMOV.32.CLEAR RZ, B0 ;  /* 0x0000000000ff7355 */ /* 0x000fe20000100000 */
[----:B------:R-:W-:Y:S05]  /*27d0*/  BAR.SYNC 0x0 ;  /* 0x0000000000007b1d */ /* 0x000fea0000000000 */
[----:B------:R-:W-:Y:S01]  /*27e0*/  ISETP.GE.AND P0, PT, R12, RZ, PT ;  /* 0x000000ff0c00720c */ /* 0x000fe20003f06270 */
[----:B------:R-:W-:Y:S01]  /*27f0*/  BSSY B0, `(.L_x_37) ;  /* 0x0000065000007945 */ /* 0x000fe20003800000 */
[----:B------:R-:W-:-:S04]  /*2800*/  IMAD.WIDE R12, R24, R17, c[0x0][0x198] ;  /* 0x00006600180c7625 */ /* 0x000fc800078e0211 */
[----:B------:R-:W-:-:S04]  /*2810*/  IMAD.WIDE R14, R24, R17, c[0x0][0x1a0] ;  /* 0x00006800180e7625 */ /* 0x000fc800078e0211 */
[----:B------:R-:W-:Y:S02]  /*2820*/  IMAD.WIDE R16, R24, R17, c[0x0][0x1a8] ;  /* 0x00006a0018107625 */ /* 0x000fe400078e0211 */
[----:B------:R-:W-:Y:S06]  /*2830*/  @!P0 BRA `(.L_x_38) ;  /* 0x0000060000008947 */ /* 0x000fec0003800000 */
        /* <DEDUP_REMOVED lines=18> */
.L_x_40:
[----:B------:R-:W-:Y:S05]  /*2960*/  BSYNC B1 ;  /* 0x0000000000017941 */ /* 0x000fea0003800000 */
.L_x_39:
        /* <DEDUP_REMOVED lines=46> */
.L_x_41:
        /* <DEDUP_REMOVED lines=31> */
.L_x_38:
[----:B------:R-:W-:Y:S05]  /*2e40*/  BSYNC B0 ;  /* 0x0000000000007941 */ /* 0x000fea0003800000 */
.L_x_37:
[----:B0-----:R-:W-:Y:S01]  /*2e50*/  IADD3 R6, R29, 0x3, RZ ;  /* 0x000000031d067810 */ /* 0x001fe20007ffe0ff */
[----:B------:R-:W-:Y:S01]  /*2e60*/  BMOV.32.CLEAR RZ, B0 ;  /* 0x0000000000ff7355 */ /* 0x000fe20000100000 */
[----:B------:R-:W-:Y:S05]  /*2e70*/  BAR.SYNC 0x0 ;  /* 0x0000000000007b1d */ /* 0x000fea0000000000 */
[----:B------:R-:W-:Y:S01]  /*2e80*/  ISETP.GE.AND P0, PT, R6, RZ, PT ;  /* 0x000000ff0600720c */ /* 0x000fe20003f06270 */
[----:B------:R-:W-:Y:S11]  /*2e90*/  BSSY B0, `(.L_x_42) ;  /* 0x0000067000007945 */ /* 0x000ff60003800000 */
[----:B------:R-:W-:Y:S05]  /*2ea0*/  @!P0 BRA `(.L_x_43) ;  /* 0x0000065000008947 */ /* 0x000fea0003800000 */
[----:B------:R-:W-:Y:S01]  /*2eb0*/  ULDC.64 UR4, c[0x0][0x160] ;  /* 0x0000580000047ab9 */ /* 0x000fe20000000a00 */
[----:B------:R-:W2:Y:S04]  /*2ec0*/  LDG.E.SYS R7, [R4+0xc] ;  /* 0x00000c0004077381 */ /* 0x000ea800001ee900 */
        /* <DEDUP_REMOVED lines=16> */
.L_x_46:
[----:B------:R-:W-:-:S08]  /*2fd0*/  IMAD.MOV.U32 R11, RZ, RZ, R35 ;  /* 0x000000ffff0b7224 */ /* 0x000fd000078e0023 */
.L_x_45:
[----:B------:R-:W-:Y:S05]  /*2fe0*/  BSYNC B1 ;  /* 0x0000000000017941 */ /* 0x000fea0003800000 */
.L_x_44:
[----:B------:R-:W0:Y:S01]  /*2ff0*/  I2F.U32.RP R7, c[0x0][0x0] ;  /* 0x0000000000077b06 */ /* 0x000e220000209000 */
[----:B------:R-:W-:Y:S01]  /*3000*/  ISETP.NE.U32.AND P1, PT, RZ, c[0x0][0x0], PT ;  /* 0x00000000ff007a0c */ /* 0x000fe20003f25070 */
[----:B------:R-:W-:Y:S01]  /*3010*/  ULDC.64 UR4, c[0x0][0x190] ;  /* 0x0000640000047ab9 */ /* 0x000fe20000000a00 */
[----:B0-----:R-:W0:Y:S02]  /*3020*/  MUFU.RCP R7, R7 ;  /* 0x0000000700077308 */ /* 0x001e240000001000 */
[----:B0-----:R-:W-:-:S02]  /*3030*/  IADD3 R8, R7, 0xffffffe, RZ ;  /* 0x0ffffffe07087810 */ /* 0x001fc40007ffe0ff */
[C---:B------:R-:W-:Y:S01]  /*3040*/  SHF.L.U64.HI R7, R23.reuse, 0x2, R6 ;  /* 0x0000000217077819 */ /* 0x040fe20000010206 */
[----:B------:R-:W-:-:S03]  /*3050*/  IMAD.SHL.U32 R6, R23, 0x4, RZ ;  /* 0x0000000417067824 */ /* 0x000fc600078e00ff */
[----:B------:R0:W1:Y:S05]  /*3060*/  F2I.FTZ.U32.TRUNC.NTZ R9, R8 ;  /* 0x0000000800097305 */ /* 0x00006a000021f000 */
[----:B------:R2:W-:Y:S01]  /*3070*/  STG.E.SYS [R6.64+UR4], R11 ;  /* 0x0000000b06007986 */ /* 0x0005e2000c10e904 */
        /* <DEDUP_REMOVED lines=15> */
[----:B--2---:R-:W2:Y:S01]  /*3170*/  LDG.E.SYS R10, [R14+-0x4] ;  /* 0xfffffc000e0a7381 */ /* 0x004ea200001ee900 */
[----:B------:R-:W-:-:S03]  /*3180*/  ULDC.64 UR4, c[0x0][0x170] ;  /* 0x00005c0000047ab9 */ /* 0x000fc60000000a00 */
[----:B------:R-:W3:Y:S04]  /*3190*/  LDG.E.SYS R9, [R12+-0x4] ;  /* 0xfffffc000c097381 */ /* 0x000ee800001ee900 */
[----:B------:R-:W3:Y:S04]  /*31a0*/  LDG.E.SYS R8, [R2.64+UR4] ;  /* 0x0000000402087981 */ /* 0x000ee8000c1ee900 */
[----:B------:R-:W4:Y:S01]  /*31b0*/  LDG.E.SYS R16, [R16+-0x4] ;  /* 0xfffffc0010107381 */ /* 0x000f2200001ee900 */
[----:B------:R-:W-:Y:S02]  /*31c0*/  ULDC.64 UR4, c[0x0][0x198] ;  /* 0x0000660000047ab9 */ /* 0x000fe40000000a00 */
[----:B------:R-:W-:Y:S01]  /*31d0*/  ULDC.64 UR6, c[0x0][0x178] ;  /* 0x00005e0000067ab9 */ /* 0x000fe20000000a00 */
[----:B--2---:R-:W-:-:S04]  /*31e0*/  FMUL R10, R31, R10 ;  /* 0x0000000a1f0a7220 */ /* 0x004fc80000400000 */
[----:B---3--:R-:W-:-:S04]  /*31f0*/  FFMA R8, R8, R9, R10 ;  /* 0x0000000908087223 */ /* 0x008fc8000000000a */
[----:B----4-:R-:W-:-:S04]  /*3200*/  FFMA R8, R31, R16, R8 ;  /* 0x000000101f087223 */ /* 0x010fc80000000008 */
[----:B------:R-:W-:-:S08]  /*3210*/  FMUL R11, R8, R11 ;  /* 0x0000000b080b7220 */ /* 0x000fd00000400000 */
[----:B------:R0:W-:Y:S04]  /*3220*/  STG.E.SYS [R6.64+UR4], R11 ;  /* 0x0000000b06007986 */ /* 0x0001e8000c10e904 */
[----:B------:R-:W2:Y:S04]  /*3230*/  LDG.E.SYS R15, [R14] ;  /* 0x000000000e0f7381 */ /* 0x000ea800001ee900 */
[----:B------:R-:W3:Y:S04]  /*3240*/  LDG.E.SYS R12, [R12] ;  /* 0x000000000c0c7381 */ /* 0x000ee800001ee900 */
[----:B------:R-:W3:Y:S01]  /*3250*/  LDG.E.SYS R9, [R2.64+UR6] ;  /* 0x0000000602097981 */ /* 0x000ee2000c1ee900 */
[----:B------:R-:W-:-:S03]  /*3260*/  ULDC.64 UR6, c[0x0][0x1a0] ;  /* 0x0000680000067ab9 */ /* 0x000fc60000000a00 */
[----:B------:R-:W4:Y:S01]  /*3270*/  LDG.E.SYS R19, [R6.64+UR6+-0x4] ;  /* 0xfffffc0606137981 */ /* 0x000f22000c1ee900 */
[----:B--2---:R-:W-:-:S04]  /*3280*/  FMUL R8, R30, R15 ;  /* 0x0000000f1e087220 */ /* 0x004fc80000400000 */
[----:B---3--:R-:W-:-:S08]  /*3290*/  FFMA R9, R12, R9, R8 ;  /* 0x000000090c097223 */ /* 0x008fd00000000008 */
[----:B------:R0:W-:Y:S04]  /*32a0*/  STG.E.SYS [R6.64+UR6], R9 ;  /* 0x0000000906007986 */ /* 0x0001e8000c10e906 */
[----:B------:R-:W2:Y:S01]  /*32b0*/  LDG.E.SYS R17, [R6.64+UR4+-0x4] ;  /* 0xfffffc0406117981 */ /* 0x000ea2000c1ee900 */
[----:B----4-:R-:W-:Y:S01]  /*32c0*/  FMUL R19, R30, R19 ;  /* 0x000000131e137220 */ /* 0x010fe20000400000 */
[----:B------:R-:W-:-:S03]  /*32d0*/  ULDC.64 UR4, c[0x0][0x1a8] ;  /* 0x00006a0000047ab9 */ /* 0x000fc60000000a00 */
[----:B--2---:R-:W-:-:S08]  /*32e0*/  FFMA R17, R30, R17, R19 ;  /* 0x000000111e117223 */ /* 0x004fd00000000013 */
[----:B------:R0:W-:Y:S01]  /*32f0*/  STG.E.SYS [R6.64+UR4], R17 ;  /* 0x0000001106007986 */ /* 0x0001e2000c10e904 */
[----:B------:R-:W-:Y:S05]  /*3300*/  BRA `(.L_x_43) ;  /* 0x000001f000007947 */ /* 0x000fea0003800000 */
.L_x_47:
[----:B--2---:R-:W-:Y:S01]  /*3310*/  IABS R8, c[0x0][0x1c0] ;  /* 0x0000700000087a13 */ /* 0x004fe20000000000 */
[----:B------:R-:W-:Y:S01]  /*3320*/  ULDC UR4, c[0x0][0x1c0] ;  /* 0x0000700000047ab9 */ /* 0x000fe20000000800 */
[----:B------:R-:W-:Y:S01]  /*3330*/  IMAD.MOV.U32 R10, RZ, RZ, 0x4 ;  /* 0x00000004ff0a7424 */ /* 0x000fe200078e00ff */
        /* <DEDUP_REMOVED lines=20> */
[----:B------:R-:W-:Y:S01]  /*3480*/  IMAD.WIDE R10, R21, R10, c[0x0][0x1a8] ;  /* 0x00006a00150a7625 */ /* 0x000fe200078e020a */
[----:B------:R0:W-:Y:S02]  /*3490*/  STG.E.SYS [R6], RZ ;  /* 0x000000ff06007386 */ /* 0x0001e4000010e900 */
[----:B------:R-:W-:Y:S02]  /*34a0*/  @P1 IADD3 R12, R12, 0x1, RZ ;  /* 0x000000010c0c1810 */ /* 0x000fe40007ffe0ff */
[----:B------:R0:W-:Y:S02]  /*34b0*/  STG.E.SYS [R8], RZ ;  /* 0x000000ff08007386 */ /* 0x0001e4000010e900 */
[----:B------:R-:W-:-:S04]  /*34c0*/  @!P0 IADD3 R12, -R12, RZ, RZ ;  /* 0x000000ff0c0c8210 */ /* 0x000fc80007ffe1ff */
[----:B------:R-:W-:-:S06]  /*34d0*/  @!P2 LOP3.LUT R12, RZ, c[0x0][0x1c0], RZ, 0x33, !PT ;  /* 0x00007000ff0caa12 */ /* 0x000fcc00078e33ff */
[----:B------:R-:W1:Y:S02]  /*34e0*/  I2F R13, R12 ;  /* 0x0000000c000d7306 */ /* 0x000e640000201400 */
[----:B-1----:R0:W-:Y:S02]  /*34f0*/  STG.E.SYS [R10], R13 ;  /* 0x0000000d0a007386 */ /* 0x0021e4000010e900 */
.L_x_43:
[----:B------:R-:W-:Y:S05]  /*3500*/  BSYNC B0 ;  /* 0x0000000000007941 */ /* 0x000fea0003800000 */
.L_x_42:
[----:B------:R-:W-:Y:S05]  /*3510*/  BAR.SYNC 0x0 ;  /* 0x0000000000007b1d */ /* 0x000fea0000000000 */
[----:B------:R-:W-:Y:S02]  /*3520*/  IADD3 R4, P0, R4, 0x10, RZ ;  /* 0x0000001004047810 */ /* 0x000fe40007f1e0ff */
[----:B------:R-:W-:Y:S02]  /*3530*/  IADD3 R29, R29, 0x4, RZ ;  /* 0x000000041d1d7810 */ /* 0x000fe40007ffe0ff */
[----:B0-----:R-:W-:Y:S01]  /*3540*/  MOV R9, 0x4 ;  /* 0x0000000400097802 */ /* 0x001fe20000000f00 */
[----:B------:R-:W-:Y:S01]  /*3550*/  IMAD.X R7, RZ, RZ, R5, P0 ;  /* 0x000000ffff077224 */ /* 0x000fe200000e0605 */
[----:B------:R-:W-:-:S03]  /*3560*/  ISETP.GE.AND P0, PT, R29, c[0x0][0x1c0], PT ;  /* 0x000070001d007a0c */ /* 0x000fc60003f06270 */
[C---:B------:R-:W-:Y:S02]  /*3570*/  IMAD R21, R9.reuse, c[0x0][0x1bc], R21 ;  /* 0x00006f0009157a24 */ /* 0x040fe400078e0215 */
[C---:B------:R-:W-:Y:S02]  /*3580*/  IMAD R23, R9.reuse, c[0x0][0x0], R23 ;  /* 0x0000000009177a24 */ /* 0x040fe400078e0217 */
[C---:B------:R-:W-:Y:S02]  /*3590*/  IMAD R24, R9.reuse, c[0x0][0x0], R24 ;  /* 0x0000000009187a24 */ /* 0x040fe400078e0218 */
[C---:B------:R-:W-:Y:S02]  /*35a0*/  IMAD R20, R9.reuse, c[0x0][0x1bc], R20 ;  /* 0x00006f0009147a24 */ /* 0x040fe400078e0214 */
[C---:B------:R-:W-:Y:S02]  /*35b0*/  IMAD R22, R9.reuse, c[0x0][0x0], R22 ;  /* 0x0000000009167a24 */ /* 0x040fe400078e0216 */
[----:B------:R-:W-:-:S02]  /*35c0*/  IMAD R28, R9, c[0x0][0x0], R28 ;  /* 0x00000000091c7a24 */ /* 0x000fc400078e021c */
[C---:B------:R-:W-:Y:S02]  /*35d0*/  IMAD R0, R9.reuse, c[0x0][0x1bc], R0 ;  /* 0x00006f0009007a24 */ /* 0x040fe400078e0200 */
[----:B------:R-:W-:Y:S01]  /*35e0*/  IMAD R25, R9, c[0x0][0x1bc], R25 ;  /* 0x00006f0009197a24 */ /* 0x000fe200078e0219 */
[----:B------:R-:W-:Y:S07]  /*35f0*/  @!P0 BRA `(.L_x_48) ;  /* 0xffffe3e000008947 */ /* 0x000fee000383ffff */
.L_x_1:
[----:B------:R-:W-:Y:S05]  /*3600*/  BSYNC B2 ;  /* 0x0000000000027941 */ /* 0x000fea0003800000 */
.L_x_0:
[----:B0-----:R-:W-:-:S04]  /*3610*/  MOV R3, c[0x0][0x1c0] ;  /* 0x0000700000037a02 */ /* 0x001fc80000000f00 */
[----:B------:R-:W-:-:S05]  /*3620*/  IADD3 R3, R3, -0x1, RZ ;  /* 0xffffffff03037810 */ /* 0x000fca0007ffe0ff */
[----:B------:R-:W-:-:S04]  /*3630*/  IMAD R4, R3, c[0x0][0x0], R34 ;  /* 0x0000000003047a24 */ /* 0x000fc800078e0222 */
[----:B------:R-:W-:-:S04]  /*3640*/  IMAD.WIDE R2, R4, R9, c[0x0][0x198] ;  /* 0x0000660004027625 */ /* 0x000fc800078e0209 */
[----:B------:R-:W-:-:S04]  /*3650*/  IMAD.WIDE R4, R4, R9, c[0x0][0x1a0] ;  /* 0x0000680004047625 */ /* 0x000fc800078e0209 */
[----:B------:R-:W2:Y:S04]  /*3660*/  LDG.E.SYS R3, [R2] ;  /* 0x0000000002037381 */ /* 0x000ea800001ee900 */
[----:B------:R-:W2:Y:S01]  /*3670*/  LDG.E.SYS R4, [R4] ;  /* 0x0000000004047381 */ /* 0x000ea200001ee900 */
[----:B------:R-:W-:-:S04]  /*3680*/  IMAD.WIDE.U32 R32, R32, R9, c[0x0][0x1b0] ;  /* 0x00006c0020207625 */ /* 0x000fc800078e0009 */
[----:B--2---:R-:W-:-:S08]  /*3690*/  FADD R7, R4, R3 ;  /* 0x0000000304077221 */ /* 0x004fd00000000000 */
[----:B------:R-:W-:Y:S01]  /*36a0*/  STG.E.SYS [R32], R7 ;  /* 0x0000000720007386 */ /* 0x000fe2000010e900 */
[----:B------:R-:W-:Y:S05]  /*36b0*/  EXIT ;  /* 0x000000000000794d */ /* 0x000fea0003800000 */
        .weak           $subComputation$__cuda_sm3x_div_rn_noftz_f32
        .type           $subComputation$__cuda_sm3x_div_rn_noftz_f32,@function
        .size           $subComputation$__cuda_sm3x_div_rn_noftz_f32,($subComputation$__cuda_sm3x_div_rn_noftz_f32_slowpath - $subComputation$__cuda_sm3x_div_rn_noftz_f32)
$subComputation$__cuda_sm3x_div_rn_noftz_f32:
[----:B------:R-:W0:Y:S02]  /*36c0*/  FCHK P0, R39, R42 ;  /* 0x0000002a27007302 */ /* 0x000e240000000000 */
[----:B0-----:R-:W-:Y:S05]  /*36d0*/  @P0 BRA `(.L_x_49) ;  /* 0x000000c000000947 */ /* 0x001fea0003800000 */
[----:B------:R-:W0:Y:S01]  /*36e0*/  MUFU.RCP R18, R42 ;  /* 0x0000002a00127308 */ /* 0x000e220000001000 */
[----:B------:R-:W-:-:S04]  /*36f0*/  FADD.FTZ R19, -R42, -RZ ;  /* 0x800000ff2a137221 */ /* 0x000fc80000010100 */
[----:B0-----:R-:W-:-:S04]  /*3700*/  FFMA R35, R18, R19, 1 ;  /* 0x3f80000012237423 */ /* 0x001fc80000000013 */
[----:B------:R-:W-:-:S04]  /*3710*/  FFMA R35, R18, R35, R18 ;  /* 0x0000002312237223 */ /* 0x000fc80000000012 */
[----:B------:R-:W-:-:S04]  /*3720*/  FFMA R18, R39, R35, RZ ;  /* 0x0000002327127223 */ /* 0x000fc800000000ff */
[----:B------:R-:W-:-:S04]  /*3730*/  FFMA R36, R19, R18, R39 ;  /* 0x0000001213247223 */ /* 0x000fc80000000027 */
[----:B------:R-:W-:Y:S02]  /*3740*/  FFMA R36, R35, R36, R18 ;  /* 0x0000002423247223 */ /* 0x000fe40000000012 */
[----:B------:R-:W-:Y:S02]  /*3750*/  IMAD.MOV.U32 R18, RZ, RZ, R33 ;  /* 0x000000ffff127224 */ /* 0x000fe400078e0021 */
[----:B------:R-:W-:-:S04]  /*3760*/  FFMA R19, R19, R36, R39 ;  /* 0x0000002413137223 */ /* 0x000fc80000000027 */
[----:B------:R-:W-:Y:S01]  /*3770*/  FFMA R35, R35, R19, R36 ;  /* 0x0000001323237223 */ /* 0x000fe20000000024 */
[----:B------:R-:W-:-:S06]  /*3780*/  MOV R19, 0x0 ;  /* 0x0000000000137802 */ /* 0x000fcc0000000f00 */
[----:B------:R-:W-:Y:S05]  /*3790*/  RET.REL.NODEC R18 `(subComputation) ;  /* 0xffffc86012007950 */ /* 0x000fea0003c3ffff */
.L_x_49:
[----:B------:R-:W-:Y:S01]  /*37a0*/  BMOV.32.CLEAR RZ, B3 ;  /* 0x0000000003ff7355 */ /* 0x000fe20000100000 */
[----:B------:R-:W-:Y:S01]  /*37b0*/  BSSY B3, `(.L_x_50) ;  /* 0x0000003000037945 */ /* 0x000fe20003800000 */
[----:B------:R-:W-:-:S08]  /*37c0*/  MOV R18, 0x37e0 ;  /* 0x000037e000127802 */ /* 0x000fd00000000f00 */
[----:B------:R-:W-:Y:S05]  /*37d0*/  CALL.REL.NOINC `($subComputation$__cuda_sm3x_div_rn_noftz_f32_slowpath) ;  /* 0x0000004000007944 */ /* 0x000fea0003c00000 */
[----:B------:R-:W-:Y:S05]  /*37e0*/  BSYNC B3 ;  /* 0x0000000000037941 */ /* 0x000fea0003800000 */
.L_x_50:
[----:B------:R-:W-:Y:S01]  /*37f0*/  IMAD.MOV.U32 R18, RZ, RZ, R33 ;  /* 0x000000ffff127224 */ /* 0x000fe200078e0021 */
[----:B------:R-:W-:-:S06]  /*3800*/  MOV R19, 0x0 ;  /* 0x0000000000137802 */ /* 0x000fcc0000000f00 */
[----:B------:R-:W-:Y:S05]  /*3810*/  RET.REL.NODEC R18 `(subComputation) ;  /* 0xffffc7e012007950 */ /* 0x000fea0003c3ffff */
        .weak           $subComputation$__cuda_sm3x_div_rn_noftz_f32_slowpath
        .type           $subComputation$__cuda_sm3x_div_rn_noftz_f32_slowpath,@function
        .size           $subComputation$__cuda_sm3x_div_rn_noftz_f32_slowpath,(.L_x_64 - $subComputation$__cuda_sm3x_div_rn_noftz_f32_slowpath)
$subComputation$__cuda_sm3x_div_rn_noftz_f32_slowpath:
[----:B------:R-:W-:Y:S01]  /*3820*/  SHF.R.U32.HI R35, RZ, 0x17, R42 ;  /* 0x00000017ff237819 */ /* 0x000fe2000001162a */
[----:B------:R-:W-:Y:S01]  /*3830*/  BMOV.32.CLEAR RZ, B4 ;  /* 0x0000000004ff7355 */ /* 0x000fe20000100000 */
[----:B------:R-:W-:Y:S01]  /*3840*/  SHF.R.U32.HI R38, RZ, 0x17, R39 ;  /* 0x00000017ff267819 */ /* 0x000fe20000011627 */
[----:B------:R-:W-:Y:S01]  /*3850*/  BSSY B4, `(.L_x_51) ;  /* 0x0000025000047945 */ /* 0x000fe20003800000 */
[----:B------:R-:W-:Y:S02]  /*3860*/  LOP3.LUT R35, R35, 0xff, RZ, 0xc0, !PT ;  /* 0x000000ff23237812 */ /* 0x000fe400078ec0ff */
[----:B------:R-:W-:Y:S02]  /*3870*/  LOP3.LUT R38, R38, 0xff, RZ, 0xc0, !PT ;  /* 0x000000ff26267812 */ /* 0x000fe400078ec0ff */
[----:B------:R-:W-:Y:S02]  /*3880*/  IADD3 R19, R35, -0x1, RZ ;  /* 0xffffffff23137810 */ /* 0x000fe40007ffe0ff */
[----:B------:R-:W-:-:S02]  /*3890*/  IADD3 R41, R38, -0x1, RZ ;  /* 0xffffffff26297810 */ /* 0x000fc40007ffe0ff */
[----:B------:R-:W-:-:S04]  /*38a0*/  ISETP.GT.U32.AND P0, PT, R19, 0xfd, PT ;  /* 0x000000fd1300780c */ /* 0x000fc80003f04070 */
[----:B------:R-:W-:-:S12]  /*38b0*/  ISETP.GT.U32.OR P0, PT, R41, 0xfd, P0 ;  /* 0x000000fd2900780c */ /* 0x000fd80000704470 */
[----:B------:R-:W-:Y:S01]  /*38c0*/  @!P0 IMAD.MOV.U32 R36, RZ, RZ, RZ ;  /* 0x000000ffff248224 */ /* 0x000fe200078e00ff */
[----:B------:R-:W-:Y:S07]  /*38d0*/  @!P0 BRA `(.L_x_52) ;  /* 0x000001c000008947 */ /* 0x000fee0003800000 */
[----:B------:R-:W-:Y:S02]  /*38e0*/  FSETP.GTU.FTZ.AND P0, PT, |R39|, +INF , PT ;  /* 0x7f8000002700780b */ /* 0x000fe40003f1c200 */
[----:B------:R-:W-:-:S04]  /*38f0*/  FSETP.GTU.FTZ.AND P1, PT, |R42|, +INF , PT ;  /* 0x7f8000002a00780b */ /* 0x000fc80003f3c200 */
[----:B------:R-:W-:-:S12]  /*3900*/  PLOP3.LUT P0, PT, P0, P1, PT, 0xa8, 0x0 ;  /* 0x000000000000781c */ /* 0x000fd80000703570 */
[----:B------:R-:W-:Y:S01]  /*3910*/  @P0 BREAK B4 ;  /* 0x0000000000040942 */ /* 0x000fe20003800000 */
[----:B------:R-:W-:Y:S05]  /*3920*/  @P0 BRA `(.L_x_53) ;  /* 0x0000064000000947 */ /* 0x000fea0003800000 */
[----:B------:R-:W-:-:S12]  /*3930*/  LOP3.LUT P0, RZ, R42, 0x7fffffff, R39, 0xc8, !PT ;  /* 0x7fffffff2aff7812 */ /* 0x000fd8000780c827 */
[----:B------:R-:W-:Y:S01]  /*3940*/  @!P0 BREAK B4 ;  /* 0x0000000000048942 */ /* 0x000fe20003800000 */
[----:B------:R-:W-:Y:S05]  /*3950*/  @!P0 BRA `(.L_x_54) ;  /* 0x000005e000008947 */ /* 0x000fea0003800000 */
[C---:B------:R-:W-:Y:S02]  /*3960*/  FSETP.NEU.FTZ.AND P2, PT, |R39|.reuse, +INF , PT ;  /* 0x7f8000002700780b */ /* 0x040fe40003f5d200 */
[----:B------:R-:W-:Y:S02]  /*3970*/  FSETP.NEU.FTZ.AND P1, PT, |R42|, +INF , PT ;  /* 0x7f8000002a00780b */ /* 0x000fe40003f3d200 */
[----:B------:R-:W-:-:S10]  /*3980*/  FSETP.NEU.FTZ.AND P0, PT, |R39|, +INF , PT ;  /* 0x7f8000002700780b */ /* 0x000fd40003f1d200 */
[----:B------:R-:W-:Y:S01]  /*3990*/  @!P1 BREAK !P2, B4 ;  /* 0x0000000000049942 */ /* 0x000fe20005000000 */
[----:B------:R-:W-:Y:S05]  /*39a0*/  @!P1 BRA !P2, `(.L_x_54) ;  /* 0x0000059000009947 */ /* 0x000fea0005000000 */
[----:B------:R-:W-:-:S04]  /*39b0*/  LOP3.LUT P2, RZ, R39, 0x7fffffff, RZ, 0xc0, !PT ;  /* 0x7fffffff27ff7812 */ /* 0x000fc8000784c0ff */
[----:B------:R-:W-:-:S12]  /*39c0*/  PLOP3.LUT P1, PT, P1, P2, PT, 0x2a, 0x0 ;  /* 0x000000000000781c */ /* 0x000fd80000f24572 */
[----:B------:R-:W-:Y:S01]  /*39d0*/  @P1 BREAK B4 ;  /* 0x0000000000041942 */ /* 0x000fe20003800000 */
[----:B------:R-:W-:Y:S05]  /*39e0*/  @P1 BRA `(.L_x_55) ;  /* 0x0000052000001947 */ /* 0x000fea0003800000 */
[----:B------:R-:W-:-:S04]  /*39f0*/  LOP3.LUT P1, RZ, R42, 0x7fffffff, RZ, 0xc0, !PT ;  /* 0x7fffffff2aff7812 */ /* 0x000fc8000782c0ff */
[----:B------:R-:W-:-:S12]  /*3a00*/  PLOP3.LUT P0, PT, P0, P1, PT, 0x2a, 0x0 ;  /* 0x000000000000781c */ /* 0x000fd80000702572 */
[----:B------:R-:W-:Y:S01]  /*3a10*/  @P0 BREAK B4 ;  /* 0x0000000000040942 */ /* 0x000fe20003800000 */
[----:B------:R-:W-:Y:S05]  /*3a20*/  @P0 BRA `(.L_x_56) ;  /* 0x000004a000000947 */ /* 0x000fea0003800000 */
[----:B------:R-:W-:Y:S02]  /*3a30*/  ISETP.GE.AND P0, PT, R41, RZ, PT ;  /* 0x000000ff2900720c */ /* 0x000fe40003f06270 */
[----:B------:R-:W-:-:S10]  /*3a40*/  ISETP.GE.AND P1, PT, R19, RZ, PT ;  /* 0x000000ff1300720c */ /* 0x000fd40003f26270 */
[----:B------:R-:W-:Y:S01]  /*3a50*/  @!P0 IMAD.MOV.U32 R36, RZ, RZ, -0x40 ;  /* 0xffffffc0ff248424 */ /* 0x000fe200078e00ff */
[----:B------:R-:W-:Y:S01]  /*3a60*/  @P0 MOV R36, RZ ;  /* 0x000000ff00240202 */ /* 0x000fe20000000f00 */
[----:B------:R-:W-:Y:S02]  /*3a70*/  @!P0 FFMA R39, R39, 1.84467440737095516160e+19, RZ ;  /* 0x5f80000027278823 */ /* 0x000fe400000000ff */
[----:B------:R-:W-:Y:S01]  /*3a80*/  @!P1 FFMA R42, R42, 1.84467440737095516160e+19, RZ ;  /* 0x5f8000002a2a9823 */ /* 0x000fe200000000ff */
[----:B------:R-:W-:-:S08]  /*3a90*/  @!P1 IADD3 R36, R36, 0x40, RZ ;  /* 0x0000004024249810 */ /* 0x000fd00007ffe0ff */
.L_x_52:
[----:B------:R-:W-:Y:S05]  /*3aa0*/  BSYNC B4 ;  /* 0x0000000000047941 */ /* 0x000fea0003800000 */
.L_x_51:
[----:B------:R-:W-:Y:S01]  /*3ab0*/  LEA R19, R35, 0xc0800000, 0x17 ;  /* 0xc080000023137811 */ /* 0x000fe200078eb8ff */
[----:B------:R-:W-:Y:S01]  /*3ac0*/  BMOV.32.CLEAR RZ, B4 ;  /* 0x0000000004ff7355 */ /* 0x000fe20000100000 */
[----:B------:R-:W-:Y:S01]  /*3ad0*/  IADD3 R38, R38, -0x7f, RZ ;  /* 0xffffff8126267810 */ /* 0x000fe20007ffe0ff */
[----:B------:R-:W-:Y:S01]  /*3ae0*/  BSSY B4, `(.L_x_57) ;  /* 0x000003b000047945 */ /* 0x000fe20003800000 */
[----:B------:R-:W-:-:S03]  /*3af0*/  IADD3 R43, -R19, R42, RZ ;  /* 0x0000002a132b7210 */ /* 0x000fc60007ffe1ff */
[C---:B------:R-:W-:Y:S02]  /*3b00*/  IMAD R44, R38.reuse, -0x800000, R39 ;  /* 0xff800000262c7824 */ /* 0x040fe400078e0227 */
[----:B------:R-:W-:Y:S01]  /*3b10*/  FADD.FTZ R19, -R43, -RZ ;  /* 0x800000ff2b137221 */ /* 0x000fe20000010100 */
[----:B------:R0:W1:Y:S02]  /*3b20*/  MUFU.RCP R42, R43 ;  /* 0x0000002b002a7308 */ /* 0x0000640000001000 */
[----:B0-----:R-:W-:-:S05]  /*3b30*/  IADD3 R43, R38, 0x7f, -R35 ;  /* 0x0000007f262b7810 */ /* 0x001fca0007ffe823 */
[----:B------:R-:W-:Y:S02]  /*3b40*/  IMAD.IADD R36, R43, 0x1, R36 ;  /* 0x000000012b247824 */ /* 0x000fe400078e0224 */
[----:B-1----:R-:W-:-:S04]  /*3b50*/  FFMA R41, R42, R19, 1 ;  /* 0x3f8000002a297423 */ /* 0x002fc80000000013 */
[----:B------:R-:W-:-:S04]  /*3b60*/  FFMA R39, R42, R41, R42 ;  /* 0x000000292a277223 */ /* 0x000fc8000000002a */
[----:B------:R-:W-:-:S04]  /*3b70*/  FFMA R42, R44, R39, RZ ;  /* 0x000000272c2a7223 */ /* 0x000fc800000000ff */
[----:B------:R-:W-:-:S04]  /*3b80*/  FFMA R41, R19, R42, R44 ;  /* 0x0000002a13297223 */ /* 0x000fc8000000002c */
[----:B------:R-:W-:-:S04]  /*3b90*/  FFMA R42, R39, R41, R42 ;  /* 0x00000029272a7223 */ /* 0x000fc8000000002a */
[----:B------:R-:W-:-:S04]  /*3ba0*/  FFMA R19, R19, R42, R44 ;  /* 0x0000002a13137223 */ /* 0x000fc8000000002c */
[----:B------:R-:W-:-:S05]  /*3bb0*/  FFMA R41, R39, R19, R42 ;  /* 0x0000001327297223 */ /* 0x000fca000000002a */
[----:B------:R-:W-:-:S04]  /*3bc0*/  SHF.R.U32.HI R35, RZ, 0x17, R41 ;  /* 0x00000017ff237819 */ /* 0x000fc80000011629 */
[----:B------:R-:W-:-:S04]  /*3bd0*/  LOP3.LUT R35, R35, 0xff, RZ, 0xc0, !PT ;  /* 0x000000ff23237812 */ /* 0x000fc800078ec0ff */
[----:B------:R-:W-:-:S04]  /*3be0*/  IADD3 R35, R35, R36, RZ ;  /* 0x0000002423237210 */ /* 0x000fc80007ffe0ff */
[----:B------:R-:W-:-:S04]  /*3bf0*/  IADD3 R38, R35, -0x1, RZ ;  /* 0xffffffff23267810 */ /* 0x000fc80007ffe0ff */
[----:B------:R-:W-:-:S12]  /*3c00*/  ISETP.GE.U32.AND P0, PT, R38, 0xfe, PT ;  /* 0x000000fe2600780c */ /* 0x000fd80003f06070 */
[----:B------:R-:W-:Y:S05]  /*3c10*/  @!P0 BRA `(.L_x_58) ;  /* 0x0000026000008947 */ /* 0x000fea0003800000 */
[----:B------:R-:W-:Y:S01]  /*3c20*/  ISETP.GT.AND P0, PT, R35, 0xfe, PT ;  /* 0x000000fe2300780c */ /* 0x000fe20003f04270 */
[----:B------:R-:W-:Y:S01]  /*3c30*/  BMOV.32.CLEAR RZ, B5 ;  /* 0x0000000005ff7355 */ /* 0x000fe20000100000 */
[----:B------:R-:W-:Y:S10]  /*3c40*/  BSSY B5, `(.L_x_59) ;  /* 0x000000a000057945 */ /* 0x000ff40003800000 */
[----:B------:R-:W-:Y:S01]  /*3c50*/  @P0 BREAK B5 ;  /* 0x0000000000050942 */ /* 0x000fe20003800000 */
[----:B------:R-:W-:Y:S05]  /*3c60*/  @P0 BRA `(.L_x_60) ;  /* 0x000001e000000947 */ /* 0x000fea0003800000 */
[----:B------:R-:W-:-:S12]  /*3c70*/  ISETP.GE.AND P0, PT, R35, 0x1, PT ;  /* 0x000000012300780c */ /* 0x000fd80003f06270 */
[----:B------:R-:W-:Y:S01]  /*3c80*/  @P0 BREAK B5 ;  /* 0x0000000000050942 */ /* 0x000fe20003800000 */
[----:B------:R-:W-:Y:S05]  /*3c90*/  @P0 BRA `(.L_x_61) ;  /* 0x000001f000000947 */ /* 0x000fea0003800000 */
[----:B------:R-:W-:Y:S02]  /*3ca0*/  ISETP.GE.AND P0, PT, R35, -0x18, PT ;  /* 0xffffffe82300780c */ /* 0x000fe40003f06270 */
[----:B------:R-:W-:-:S10]  /*3cb0*/  LOP3.LUT R41, R41, 0x80000000, RZ, 0xc0, !PT ;  /* 0x8000000029297812 */ /* 0x000fd400078ec0ff */
[----:B------:R-:W-:Y:S01]  /*3cc0*/  @!P0 BREAK B5 ;  /* 0x0000000000058942 */ /* 0x000fe20003800000 */
[----:B------:R-:W-:Y:S05]  /*3cd0*/  @!P0 BRA `(.L_x_61) ;  /* 0x000001b000008947 */ /* 0x000fea0003800000 */
[----:B------:R-:W-:Y:S05]  /*3ce0*/  BSYNC B5 ;  /* 0x0000000000057941 */ /* 0x000fea0003800000 */
.L_x_59:
[-CC-:B------:R-:W-:Y:S01]  /*3cf0*/  FFMA.RZ R36, R39, R19.reuse, R42.reuse ;  /* 0x0000001327247223 */ /* 0x180fe2000000c02a */
[C---:B------:R-:W-:Y:S02]  /*3d00*/  ISETP.NE.AND P2, PT, R35.reuse, RZ, PT ;  /* 0x000000ff2300720c */ /* 0x040fe40003f45270 */
[----:B------:R-:W-:Y:S02]  /*3d10*/  ISETP.NE.AND P1, PT, R35, RZ, PT ;  /* 0x000000ff2300720c */ /* 0x000fe40003f25270 */
[----:B------:R-:W-:Y:S01]  /*3d20*/  LOP3.LUT R38, R36, 0x7fffff, RZ, 0xc0, !PT ;  /* 0x007fffff24267812 */ /* 0x000fe200078ec0ff */
[CCC-:B------:R-:W-:Y:S02]  /*3d30*/  FFMA.RP R36, R39.reuse, R19.reuse, R42.reuse ;  /* 0x0000001327247223 */ /* 0x1c0fe4000000802a */
[----:B------:R-:W-:Y:S01]  /*3d40*/  FFMA.RM R19, R39, R19, R42 ;  /* 0x0000001327137223 */ /* 0x000fe2000000402a */
[----:B------:R-:W-:Y:S01]  /*3d50*/  IADD3 R39, R35, 0x20, RZ ;  /* 0x0000002023277810 */ /* 0x000fe20007ffe0ff */
[----:B------:R-:W-:Y:S01]  /*3d60*/  IMAD.MOV R35, RZ, RZ, -R35 ;  /* 0x000000ffff237224 */ /* 0x000fe200078e0a23 */
[----:B------:R-:W-:-:S02]  /*3d70*/  LOP3.LUT R38, R38, 0x800000, RZ, 0xfc, !PT ;  /* 0x0080000026267812 */ /* 0x000fc400078efcff */
[----:B------:R-:W-:Y:S02]  /*3d80*/  FSETP.NEU.FTZ.AND P0, PT, R36, R19, PT ;  /* 0x000000132400720b */ /* 0x000fe40003f1d000 */
[----:B------:R-:W-:Y:S02]  /*3d90*/  SHF.L.U32 R39, R38, R39, RZ ;  /* 0x0000002726277219 */ /* 0x000fe400000006ff */
[----:B------:R-:W-:Y:S02]  /*3da0*/  SEL R19, R35, RZ, P2 ;  /* 0x000000ff23137207 */ /* 0x000fe40001000000 */
[----:B------:R-:W-:Y:S02]  /*3db0*/  ISETP.NE.AND P1, PT, R39, RZ, P1 ;  /* 0x000000ff2700720c */ /* 0x000fe40000f25270 */
[----:B------:R-:W-:Y:S02]  /*3dc0*/  SHF.R.U32.HI R19, RZ, R19, R38 ;  /* 0x00000013ff137219 */ /* 0x000fe40000011626 */
[----:B------:R-:W-:-:S02]  /*3dd0*/  PLOP3.LUT P0, PT, P0, P1, PT, 0xa8, 0x0 ;  /* 0x000000000000781c */ /* 0x000fc40000703570 */
[----:B------:R-:W-:Y:S02]  /*3de0*/  SHF.R.U32.HI R36, RZ, 0x1, R19 ;  /* 0x00000001ff247819 */ /* 0x000fe40000011613 */
[----:B------:R-:W-:-:S04]  /*3df0*/  SEL R35, RZ, 0x1, !P0 ;  /* 0x00000001ff237807 */ /* 0x000fc80004000000 */
[----:B------:R-:W-:-:S04]  /*3e00*/  LOP3.LUT R38, R35, 0x1, R36, 0xf8, !PT ;  /* 0x0000000123267812 */ /* 0x000fc800078ef824 */
[----:B------:R-:W-:-:S04]  /*3e10*/  LOP3.LUT R19, R38, R19, RZ, 0xc0, !PT ;  /* 0x0000001326137212 */ /* 0x000fc800078ec0ff */
[----:B------:R-:W-:-:S04]  /*3e20*/  IADD3 R36, R36, R19, RZ ;  /* 0x0000001324247210 */ /* 0x000fc80007ffe0ff */
[----:B------:R-:W-:Y:S01]  /*3e30*/  LOP3.LUT R41, R36, R41, RZ, 0xfc, !PT ;  /* 0x0000002924297212 */ /* 0x000fe200078efcff */
[----:B------:R-:W-:Y:S07]  /*3e40*/  BRA `(.L_x_61) ;  /* 0x0000004000007947 */ /* 0x000fee0003800000 */
.L_x_60:
[----:B------:R-:W-:-:S04]  /*3e50*/  LOP3.LUT R41, R41, 0x80000000, RZ, 0xc0, !PT ;  /* 0x8000000029297812 */ /* 0x000fc800078ec0ff */
[----:B------:R-:W-:Y:S01]  /*3e60*/  LOP3.LUT R41, R41, 0x7f800000, RZ, 0xfc, !PT ;  /* 0x7f80000029297812 */ /* 0x000fe200078efcff */
[----:B------:R-:W-:Y:S07]  /*3e70*/  BRA `(.L_x_61) ;  /* 0x0000001000007947 */ /* 0x000fee0003800000 */
.L_x_58:
[----:B------:R-:W-:-:S08]  /*3e80*/  IMAD R41, R36, 0x800000, R41 ;  /* 0x0080000024297824 */ /* 0x000fd000078e0229 */
.L_x_61:
[----:B------:R-:W-:Y:S05]  /*3e90*/  BSYNC B4 ;  /* 0x0000000000047941 */ /* 0x000fea0003800000 */
.L_x_57:
[----:B------:R-:W-:Y:S01]  /*3ea0*/  IMAD.MOV.U32 R19, RZ, RZ, 0x0 ;  /* 0x00000000ff137424 */ /* 0x000fe200078e00ff */
[----:B------:R-:W-:-:S05]  /*3eb0*/  MOV R35, R41 ;  /* 0x0000002900237202 */ /* 0x000fca0000000f00 */
[----:B------:R-:W-:Y:S05]  /*3ec0*/  RET.REL.NODEC R18 `(subComputation) ;  /* 0xffffc13012007950 */ /* 0x000fea0003c3ffff */
.L_x_56:
[----:B------:R-:W-:Y:S02]  /*3ed0*/  MOV R19, 0x0 ;  /* 0x0000000000137802 */ /* 0x000fe40000000f00 */
[----:B------:R-:W-:-:S04]  /*3ee0*/  LOP3.LUT R35, R42, 0x80000000, R39, 0x48, !PT ;  /* 0x800000002a237812 */ /* 0x000fc800078e4827 */
[----:B------:R-:W-:Y:S01]  /*3ef0*/  LOP3.LUT R35, R35, 0x7f800000, RZ, 0xfc, !PT ;  /* 0x7f80000023237812 */ /* 0x000fe200078efcff */
[----:B------:R-:W-:Y:S07]  /*3f00*/  RET.REL.NODEC R18 `(subComputation) ;  /* 0xffffc0f012007950 */ /* 0x000fee0003c3ffff */
.L_x_55:
[----:B------:R-:W-:Y:S02]  /*3f10*/  MOV R19, 0x0 ;  /* 0x0000000000137802 */ /* 0x000fe40000000f00 */
[----:B------:R-:W-:-:S04]  /*3f20*/  LOP3.LUT R35, R42, 0x80000000, R39, 0x48, !PT ;  /* 0x800000002a237812 */ /* 0x000fc800078e4827 */
[----:B------:R-:W-:Y:S05]  /*3f30*/  RET.REL.NODEC R18 `(subComputation) ;  /* 0xffffc0c012007950 */ /* 0x000fea0003c3ffff */
.L_x_54:
[----:B------:R-:W-:Y:S01]  /*3f40*/  MOV R19, 0x0 ;  /* 0x0000000000137802 */ /* 0x000fe20000000f00 */
[----:B------:R-:W-:-:S05]  /*3f50*/  IMAD.MOV.U32 R35, RZ, RZ, 0x7fffffff ;  /* 0x7fffffffff237424 */ /* 0x000fca00078e00ff */
[----:B------:R-:W-:Y:S05]  /*3f60*/  RET.REL.NODEC R18 `(subComputation) ;  /* 0xffffc09012007950 */ /* 0x000fea0003c3ffff */
.L_x_53:
[----:B------:R-:W-:Y:S01]  /*3f70*/  MOV R19, 0x0 ;  /* 0x0000000000137802 */ /* 0x000fe20000000f00 */
[----:B------:R-:W-:-:S05]  /*3f80*/  FADD.FTZ R35, R39, R42 ;  /* 0x0000002a27237221 */ /* 0x000fca0000010000 */
[----:B------:R-:W-:Y:S05]  /*3f90*/  RET.REL.NODEC R18 `(subComputation) ;  /* 0xffffc06012007950 */ /* 0x000fea0003c3ffff */
.L_x_62:
[----:B------:R-:W-:-:S00]  /*3fa0*/  BRA `(.L_x_62) ;  /* 0xfffffff000007947 */ /* 0x000fc0000383ffff */
[----:B------:R-:W-:-:S00]  /*3fb0*/  NOP ;  /* 0x0000000000007918 */ /* 0x000fc00000000000 */
[----:B------:R-:W-:-:S00]  /*3fc0*/  NOP ;  /* 0x0000000000007918 */ /* 0x000fc00000000000 */
[----:B------:R-:W-:-:S00]  /*3fd0*/  NOP ;  /* 0x0000000000007918 */ /* 0x000fc00000000000 */
[----:B------:R-:W-:-:S00]  /*3fe0*/  NOP ;  /* 0x0000000000007918 */ /* 0x000fc00000000000 */
[----:B------:R-:W-:-:S00]  /*3ff0*/  NOP ;  /* 0x0000000000007918 */ /* 0x000fc00000000000 */
.L_x_64:
